	.target	sm_100a

	.elftype	@"ET_EXEC"


//--------------------- .note.nv.tkinfo           --------------------------
	.section	.note.nv.tkinfo,"",@"SHT_NOTE"
	.sectionflags	@"SHF_NOTE_NV_TKINFO"
	.tkinfo
        /*0018*/ 	.word	0x00000081
        /*0030*/ 	.string	""
        /*0030*/ 	.string	"ptxas-blackwell"
        /*0030*/ 	.string	"Cuda compilation tools, release 12.9, V12.9.86"
        /*0030*/ 	.string	"Build cuda_12.9.r12.9/compiler.36037853_0"
        /*0030*/ 	.string	"-v  -suppress-debug-info  -lineinfo  -arch sm_100a "



//--------------------- .note.nv.cuver            --------------------------
	.section	.note.nv.cuver,"",@"SHT_NOTE"
	.sectionflags	@"SHF_NOTE_NV_CUVER"
        /*0018*/ 	.short	0x0001
        /*001a*/ 	.short	0x0064
        /*001c*/ 	.short	0x0001
        /*001e*/ 	.short	0x0000
        /*0020*/ 	.short	0x0001
        /*0022*/ 	.short	0x0000


//--------------------- .nv.info                  --------------------------
	.section	.nv.info,"",@"SHT_CUDA_INFO"
	.align	4


	//----- nvinfo : EIATTR_REGCOUNT
	.align		4
        /*0000*/ 	.byte	0x04, 0x2f
        /*0002*/ 	.short	(.L_4 - .L_3)
	.align		4
.L_3:
        /*0004*/ 	.word	index@(gluon_mma)
        /*0008*/ 	.word	0x0000007a


	//----- nvinfo : EIATTR_FRAME_SIZE
	.align		4
.L_4:
        /*000c*/ 	.byte	0x04, 0x11
        /*000e*/ 	.short	(.L_6 - .L_5)
	.align		4
.L_5:
        /*0010*/ 	.word	index@($__internal_2_$__cuda_sm10x_tcgen05_guardrail_trap_unallocated_columns_being_dealloced)
        /*0014*/ 	.word	0x00000000


	//----- nvinfo : EIATTR_FRAME_SIZE
	.align		4
.L_6:
        /*0018*/ 	.byte	0x04, 0x11
        /*001a*/ 	.short	(.L_8 - .L_7)
	.align		4
.L_7:
        /*001c*/ 	.word	index@($__internal_1_$__cuda_sm10x_tcgen05_guardrail_trap_phase_invalid_during_alloc)
        /*0020*/ 	.word	0x00000000


	//----- nvinfo : EIATTR_FRAME_SIZE
	.align		4
.L_8:
        /*0024*/ 	.byte	0x04, 0x11
        /*0026*/ 	.short	(.L_10 - .L_9)
	.align		4
.L_9:
        /*0028*/ 	.word	index@($__internal_0_$__cuda_sm10x_tcgen05_guardrail_trap_col_being_dealloced_not_returned_by_alloc)
        /*002c*/ 	.word	0x00000000


	//----- nvinfo : EIATTR_FRAME_SIZE
	.align		4
.L_10:
        /*0030*/ 	.byte	0x04, 0x11
        /*0032*/ 	.short	(.L_12 - .L_11)
	.align		4
.L_11:
        /*0034*/ 	.word	index@(gluon_mma)
        /*0038*/ 	.word	0x00000000


	//----- nvinfo : EIATTR_MIN_STACK_SIZE
	.align		4
.L_12:
        /*003c*/ 	.byte	0x04, 0x12
        /*003e*/ 	.short	(.L_14 - .L_13)
	.align		4
.L_13:
        /*0040*/ 	.word	index@(gluon_mma)
        /*0044*/ 	.word	0x00000000
.L_14:


//--------------------- .nv.info.gluon_mma        --------------------------
	.section	.nv.info.gluon_mma,"",@"SHT_CUDA_INFO"
	.sectionflags	@""
	.align	4


	//----- nvinfo : EIATTR_CUDA_API_VERSION
	.align		4
        /*0000*/ 	.byte	0x04, 0x37
        /*0002*/ 	.short	(.L_16 - .L_15)
.L_15:
        /*0004*/ 	.word	0x00000081


	//----- nvinfo : EIATTR_KPARAM_INFO
	.align		4
.L_16:
        /*0008*/ 	.byte	0x04, 0x17
        /*000a*/ 	.short	(.L_18 - .L_17)
.L_17:
        /*000c*/ 	.word	0x00000000
        /*0010*/ 	.short	0x0004
        /*0012*/ 	.short	0x0020
        /*0014*/ 	.byte	0x00, 0xf4, 0x21, 0x00


	//----- nvinfo : EIATTR_KPARAM_INFO
	.align		4
.L_18:
        /*0018*/ 	.byte	0x04, 0x17
        /*001a*/ 	.short	(.L_20 - .L_19)
.L_19:
        /*001c*/ 	.word	0x00000000
        /*0020*/ 	.short	0x0003
        /*0022*/ 	.short	0x0018
        /*0024*/ 	.byte	0x00, 0xf4, 0x21, 0x00


	//----- nvinfo : EIATTR_KPARAM_INFO
	.align		4
.L_20:
        /*0028*/ 	.byte	0x04, 0x17
        /*002a*/ 	.short	(.L_22 - .L_21)
.L_21:
        /*002c*/ 	.word	0x00000000
        /*0030*/ 	.short	0x0002
        /*0032*/ 	.short	0x0010
        /*0034*/ 	.byte	0x00, 0xf4, 0x21, 0x00


	//----- nvinfo : EIATTR_KPARAM_INFO
	.align		4
.L_22:
        /*0038*/ 	.byte	0x04, 0x17
        /*003a*/ 	.short	(.L_24 - .L_23)
.L_23:
        /*003c*/ 	.word	0x00000000
        /*0040*/ 	.short	0x0001
        /*0042*/ 	.short	0x0008
        /*0044*/ 	.byte	0x00, 0xf4, 0x21, 0x00


	//----- nvinfo : EIATTR_KPARAM_INFO
	.align		4
.L_24:
        /*0048*/ 	.byte	0x04, 0x17
        /*004a*/ 	.short	(.L_26 - .L_25)
.L_25:
        /*004c*/ 	.word	0x00000000
        /*0050*/ 	.short	0x0000
        /*0052*/ 	.short	0x0000
        /*0054*/ 	.byte	0x00, 0xf4, 0x21, 0x00


	//----- nvinfo : EIATTR_AT_ENTRY_FRAGMENTS
	.align		4
.L_26:
        /*0058*/ 	.byte	0x04, 0x4f
        /*005a*/ 	.short	(.L_28 - .L_27)


	//   ....[0]....
.L_27:
        /*005c*/ 	.word	0x00000004


	//----- nvinfo : EIATTR_RESERVED_SMEM_USED
	.align		4
.L_28:
        /*0060*/ 	.byte	0x01, 0x41
	.zero		2


	//----- nvinfo : EIATTR_SPARSE_MMA_MASK
	.align		4
        /*0064*/ 	.byte	0x03, 0x50
        /*0066*/ 	.short	0x0000


	//----- nvinfo : EIATTR_TCGEN05_1CTA_USED
	.align		4
        /*0068*/ 	.byte	0x01, 0x51
	.zero		2


	//----- nvinfo : EIATTR_MAXREG_COUNT
	.align		4
        /*006c*/ 	.byte	0x03, 0x1b
        /*006e*/ 	.short	0x00ff


	//----- nvinfo : EIATTR_NUM_BARRIERS
	.align		4
        /*0070*/ 	.byte	0x02, 0x4c
        /*0072*/ 	.byte	0x01
	.zero		1


	//----- nvinfo : EIATTR_INT_WARP_WIDE_INSTR_OFFSETS
	.align		4
        /*0074*/ 	.byte	0x04, 0x31
        /*0076*/ 	.short	(.L_30 - .L_29)


	//   ....[0]....
.L_29:
        /*0078*/ 	.word	0x00001210


	//   ....[1]....
        /*007c*/ 	.word	0x00001230


	//   ....[2]....
        /*0080*/ 	.word	0x00001680


	//   ....[3]....
        /*0084*/ 	.word	0x00001690


	//   ....[4]....
        /*0088*/ 	.word	0x00002a20


	//   ....[5]....
        /*008c*/ 	.word	0x00002a70


	//----- nvinfo : EIATTR_COOP_GROUP_MASK_REGIDS
	.align		4
.L_30:
        /*0090*/ 	.byte	0x04, 0x29
        /*0092*/ 	.short	(.L_32 - .L_31)


	//   ....[0]....
.L_31:
        /*0094*/ 	.word	0xffffffff


	//   ....[1]....
        /*0098*/ 	.word	0xffffffff


	//   ....[2]....
        /*009c*/ 	.word	0xffffffff


	//   ....[3]....
        /*00a0*/ 	.word	0xffffffff


	//----- nvinfo : EIATTR_COOP_GROUP_INSTR_OFFSETS
	.align		4
.L_32:
        /*00a4*/ 	.byte	0x04, 0x28
        /*00a6*/ 	.short	(.L_34 - .L_33)


	//   ....[0]....
.L_33:
        /*00a8*/ 	.word	0x00000050


	//   ....[1]....
        /*00ac*/ 	.word	0x00000310


	//   ....[2]....
        /*00b0*/ 	.word	0x000028b0


	//   ....[3]....
        /*00b4*/ 	.word	0x00002b20


	//----- nvinfo : EIATTR_VRC_CTA_INIT_COUNT
	.align		4
.L_34:
        /*00b8*/ 	.byte	0x02, 0x4a
        /*00ba*/ 	.byte	0x80
	.zero		1


	//----- nvinfo : EIATTR_MBARRIER_INSTR_OFFSETS
	.align		4
        /*00bc*/ 	.byte	0x04, 0x39
        /*00be*/ 	.short	(.L_36 - .L_35)


	//   ....[0]....
.L_35:
        /*00c0*/ 	.word	0x000014e0
        /*00c4*/ 	.word	0x000000ff
        /*00c8*/ 	.word	0x00002800
        /*00cc*/ 	.short	0x0100
        /*00ce*/ 	.byte	0x0c
	.zero		1


	//   ....[1]....
        /*00d0*/ 	.word	0x00001720
        /*00d4*/ 	.word	0x000000ff
        /*00d8*/ 	.word	0x00002800
        /*00dc*/ 	.short	0x010a
        /*00de*/ 	.byte	0x0c
	.zero		1


	//   ....[2]....
        /*00e0*/ 	.word	0x00001870
        /*00e4*/ 	.word	0x000000ff
        /*00e8*/ 	.word	0x00002800
        /*00ec*/ 	.short	0x0108
        /*00ee*/ 	.byte	0x0c
	.zero		1


	//   ....[3]....
        /*00f0*/ 	.word	0x00002b40
        /*00f4*/ 	.word	0x000000ff
        /*00f8*/ 	.word	0x00002800
        /*00fc*/ 	.short	0x010a
        /*00fe*/ 	.byte	0x0c
	.zero		1


	//----- nvinfo : EIATTR_NUM_MBARRIERS
	.align		4
.L_36:
        /*0100*/ 	.byte	0x03, 0x38
        /*0102*/ 	.short	0x0001


	//----- nvinfo : EIATTR_EXIT_INSTR_OFFSETS
	.align		4
        /*0104*/ 	.byte	0x04, 0x1c
        /*0106*/ 	.short	(.L_38 - .L_37)


	//   ....[0]....
.L_37:
        /*0108*/ 	.word	0x00002b30


	//----- nvinfo : EIATTR_REQNTID
	.align		4
.L_38:
        /*010c*/ 	.byte	0x04, 0x10
        /*010e*/ 	.short	(.L_40 - .L_39)
.L_39:
        /*0110*/ 	.word	0x00000100
        /*0114*/ 	.word	0x00000001
        /*0118*/ 	.word	0x00000001


	//----- nvinfo : EIATTR_CRS_STACK_SIZE
	.align		4
.L_40:
        /*011c*/ 	.byte	0x04, 0x1e
        /*011e*/ 	.short	(.L_42 - .L_41)
.L_41:
        /*0120*/ 	.word	0x00000000


	//----- nvinfo : EIATTR_CBANK_PARAM_SIZE
	.align		4
.L_42:
        /*0124*/ 	.byte	0x03, 0x19
        /*0126*/ 	.short	0x0028


	//----- nvinfo : EIATTR_PARAM_CBANK
	.align		4
        /*0128*/ 	.byte	0x04, 0x0a
        /*012a*/ 	.short	(.L_44 - .L_43)
	.align		4
.L_43:
        /*012c*/ 	.word	index@(.nv.constant0.gluon_mma)
        /*0130*/ 	.short	0x0380
        /*0132*/ 	.short	0x0028


	//----- nvinfo : EIATTR_SW_WAR
	.align		4
.L_44:
        /*0134*/ 	.byte	0x04, 0x36
        /*0136*/ 	.short	(.L_46 - .L_45)
.L_45:
        /*0138*/ 	.word	0x00000008
.L_46:


//--------------------- .nv.compat                --------------------------
	.section	.nv.compat,"",@"SHT_CUDA_COMPAT_INFO"
	.align	4
        /*0000*/ 	.byte	0x02, 0x02, 0x02, 0x00, 0x02, 0x05, 0x05, 0x00, 0x02, 0x03, 0x00, 0x00, 0x02, 0x06, 0x01, 0x00


//--------------------- .nv.callgraph             --------------------------
	.section	.nv.callgraph,"",@"SHT_CUDA_CALLGRAPH"
	.align	4
	.sectionentsize	8
	.align		4
        /*0000*/ 	.word	0x00000000
	.align		4
        /*0004*/ 	.word	0xffffffff
	.align		4
        /*0008*/ 	.word	0x00000000
	.align		4
        /*000c*/ 	.word	0xfffffffe
	.align		4
        /*0010*/ 	.word	0x00000000
	.align		4
        /*0014*/ 	.word	0xfffffffd
	.align		4
        /*0018*/ 	.word	0x00000000
	.align		4
        /*001c*/ 	.word	0xfffffffc


//--------------------- .text.gluon_mma           --------------------------
	.section	.text.gluon_mma,"ax",@progbits
	.align	128
        .global         gluon_mma
        .type           gluon_mma,@function
        .size           gluon_mma,(.L_x_15 - gluon_mma)
        .other          gluon_mma,@"STO_CUDA_ENTRY STV_DEFAULT"
gluon_mma:
.text.gluon_mma:
[----:B------:R-:W0:Y:S01]  /*0000*/  LDC R1, c[0x0][0x37c] ;  /* 0x0000df00ff017b82 */ /* 0x000e220000000800 */
[----:B------:R-:W1:Y:S02]  /*0010*/  S2R R90, SR_TID.X ;  /* 0x00000000005a7919 */ /* 0x000e640000002100 */
[----:B-1----:R-:W-:-:S13]  /*0020*/  ISETP.GE.U32.AND P1, PT, R90, 0x20, PT ;  /* 0x000000205a00780c */ /* 0x002fda0003f26070 */
[----:B------:R-:W-:Y:S05]  /*0030*/  @P1 BRA `(.L_x_0) ;  /* 0x0000000000b81947 */ /* 0x000fea0003800000 */
[----:B------:R-:W1:Y:S01]  /*0040*/  S2UR UR6, SR_CgaCtaId ;  /* 0x00000000000679c3 */ /* 0x000e620000008800 */
[----:B------:R-:W-:Y:S01]  /*0050*/  NOP ;  /* 0x0000000000007918 */ /* 0x000fe20000000000 */
[----:B------:R-:W-:Y:S02]  /*0060*/  UMOV UR4, 0x40 ;  /* 0x0000004000047882 */ /* 0x000fe40000000000 */
[----:B-1----:R-:W-:-:S09]  /*0070*/  ULEA UR4, UR6, UR4, 0x18 ;  /* 0x0000000406047291 */ /* 0x002fd2000f8ec0ff */
[----:B------:R-:W1:Y:S01]  /*0080*/  LDS.U8 R0, [UR4] ;  /* 0x00000004ff007984 */ /* 0x000e620008000000 */
[----:B------:R-:W-:Y:S02]  /*0090*/  UMOV UR4, 0x400 ;  /* 0x0000040000047882 */ /* 0x000fe40000000000 */
[----:B------:R-:W-:Y:S01]  /*00a0*/  ULEA UR4, UR6, UR4, 0x18 ;  /* 0x0000000406047291 */ /* 0x000fe2000f8ec0ff */
[----:B-1----:R-:W-:-:S13]  /*00b0*/  ISETP.NE.AND P0, PT, R0, RZ, PT ;  /* 0x000000ff0000720c */ /* 0x002fda0003f05270 */
[----:B------:R-:W-:Y:S05]  /*00c0*/  @P0 BRA `(.L_x_1) ;  /* 0x00000000007c0947 */ /* 0x000fea0003800000 */
[----:B------:R-:W-:-:S13]  /*00d0*/  ELECT P0, URZ, PT ;  /* 0x0000000000ff782f */ /* 0x000fda0003800000 */
[----:B------:R-:W-:Y:S05]  /*00e0*/  @!P0 BRA `(.L_x_2) ;  /* 0x0000000000848947 */ /* 0x000fea0003800000 */
[----:B------:R-:W-:Y:S01]  /*00f0*/  UMOV UR5, 0x4 ;  /* 0x0000000400057882 */ /* 0x000fe20000000000 */
[----:B------:R-:W-:Y:S02]  /*0100*/  IMAD.MOV.U32 R4, RZ, RZ, 0x1 ;  /* 0x00000001ff047424 */ /* 0x000fe400078e00ff */
[----:B------:R-:W-:Y:S02]  /*0110*/  IMAD.MOV.U32 R5, RZ, RZ, 0xf ;  /* 0x0000000fff057424 */ /* 0x000fe400078e00ff */
[----:B------:R-:W-:Y:S04]  /*0120*/  DEPBAR.LE SB1, 0x36 ;  /* 0x00009d800000791a */ /* 0x000fe80000000000 */
[----:B------:R-:W1:Y:S02]  /*0130*/  UTCATOMSWS.FIND_AND_SET.ALIGN UP0, UR5, UR5 ;  /* 0x00000005000575e3 */ /* 0x000e640008000800 */
[----:B-1----:R-:W-:-:S04]  /*0140*/  PLOP3.LUT P0, PT, PT, PT, UP0, 0x80, 0x8 ;  /* 0x000000000008781c */ /* 0x002fc80003f0f008 */
[----:B------:R-:W-:-:S04]  /*0150*/  SEL R0, RZ, 0xffffffff, !P0 ;  /* 0xffffffffff007807 */ /* 0x000fc80004000000 */
[----:B------:R-:W-:Y:S01]  /*0160*/  ISETP.NE.AND P0, PT, R0, RZ, PT ;  /* 0x000000ff0000720c */ /* 0x000fe20003f05270 */
[----:B------:R-:W-:-:S12]  /*0170*/  IMAD.U32 R0, RZ, RZ, UR5 ;  /* 0x00000005ff007e24 */ /* 0x000fd8000f8e00ff */
[----:B------:R-:W-:Y:S05]  /*0180*/  @P0 BRA `(.L_x_3) ;  /* 0x0000000000240947 */ /* 0x000fea0003800000 */
.L_x_4:
[----:B------:R-:W-:Y:S05]  /*0190*/  NANOSLEEP 0x64 ;  /* 0x000000640000795d */ /* 0x000fea0003800000 */
[----:B------:R-:W-:-:S05]  /*01a0*/  UMOV UR5, 0x4 ;  /* 0x0000000400057882 */ /* 0x000fca0000000000 */
[----:B------:R-:W-:Y:S04]  /*01b0*/  DEPBAR.LE SB1, 0x36 ;  /* 0x00009d800000791a */ /* 0x000fe80000000000 */
[----:B------:R-:W1:Y:S02]  /*01c0*/  UTCATOMSWS.FIND_AND_SET.ALIGN UP0, UR5, UR5 ;  /* 0x00000005000575e3 */ /* 0x000e640008000800 */
[----:B-1----:R-:W-:-:S04]  /*01d0*/  PLOP3.LUT P0, PT, PT, PT, UP0, 0x80, 0x8 ;  /* 0x000000000008781c */ /* 0x002fc80003f0f008 */
[----:B------:R-:W-:-:S04]  /*01e0*/  SEL R0, RZ, 0xffffffff, !P0 ;  /* 0xffffffffff007807 */ /* 0x000fc80004000000 */
[----:B------:R-:W-:Y:S01]  /*01f0*/  ISETP.NE.AND P0, PT, R0, RZ, PT ;  /* 0x000000ff0000720c */ /* 0x000fe20003f05270 */
[----:B------:R-:W-:-:S12]  /*0200*/  IMAD.U32 R0, RZ, RZ, UR5 ;  /* 0x00000005ff007e24 */ /* 0x000fd8000f8e00ff */
[----:B------:R-:W-:Y:S05]  /*0210*/  @!P0 BRA `(.L_x_4) ;  /* 0xfffffffc00dc8947 */ /* 0x000fea000383ffff */
.L_x_3:
[C---:B------:R-:W-:Y:S01]  /*0220*/  VIADD R3, R0.reuse, 0x10 ;  /* 0x0000001000037836 */ /* 0x040fe20000000000 */
[----:B------:R-:W-:Y:S01]  /*0230*/  UMOV UR5, 0x50 ;  /* 0x0000005000057882 */ /* 0x000fe20000000000 */
[----:B------:R-:W-:Y:S01]  /*0240*/  SHF.L.U32 R2, R5, R0, RZ ;  /* 0x0000000005027219 */ /* 0x000fe200000006ff */
[----:B------:R-:W-:Y:S01]  /*0250*/  ULEA UR5, UR6, UR5, 0x18 ;  /* 0x0000000506057291 */ /* 0x000fe2000f8ec0ff */
[----:B------:R-:W-:Y:S01]  /*0260*/  IMAD.SHL.U32 R0, R0, 0x20, RZ ;  /* 0x0000002000007824 */ /* 0x000fe200078e00ff */
[----:B------:R-:W-:-:S04]  /*0270*/  SHF.L.U32 R3, R4, R3, RZ ;  /* 0x0000000304037219 */ /* 0x000fc800000006ff */
[----:B------:R-:W-:-:S05]  /*0280*/  LOP3.LUT R2, R3, R2, RZ, 0xfc, !PT ;  /* 0x0000000203027212 */ /* 0x000fca00078efcff */
[----:B------:R1:W-:Y:S04]  /*0290*/  ATOMS.OR RZ, [UR5], R2 ;  /* 0x00000002ffff798c */ /* 0x0003e8000b000005 */
[----:B------:R1:W-:Y:S01]  /*02a0*/  STS [UR4], R0 ;  /* 0x00000000ff007988 */ /* 0x0003e20008000804 */
[----:B------:R-:W-:Y:S05]  /*02b0*/  BRA `(.L_x_2) ;  /* 0x0000000000107947 */ /* 0x000fea0003800000 */
.L_x_1:
[----:B------:R-:W-:Y:S01]  /*02c0*/  IMAD.MOV.U32 R0, RZ, RZ, -0x1 ;  /* 0xffffffffff007424 */ /* 0x000fe200078e00ff */
[----:B------:R-:W-:-:S04]  /*02d0*/  MOV R2, 0x300 ;  /* 0x0000030000027802 */ /* 0x000fc80000000f00 */
[----:B------:R1:W-:Y:S03]  /*02e0*/  STS [UR4], R0 ;  /* 0x00000000ff007988 */ /* 0x0003e60008000804 */
[----:B01----:R-:W-:Y:S05]  /*02f0*/  CALL.REL.NOINC `($__internal_1_$__cuda_sm10x_tcgen05_guardrail_trap_phase_invalid_during_alloc) ;  /* 0x0000002800287944 */ /* 0x003fea0003c00000 */
.L_x_2:
[----:B------:R-:W-:Y:S05]  /*0300*/  WARPSYNC.ALL ;  /* 0x0000000000007948 */ /* 0x000fea0003800000 */
[----:B------:R-:W-:Y:S01]  /*0310*/  NOP ;  /* 0x0000000000007918 */ /* 0x000fe20000000000 */
.L_x_0:
[----:B------:R-:W2:Y:S01]  /*0320*/  LDC.64 R6, c[0x0][0x380] ;  /* 0x0000e000ff067b82 */ /* 0x000ea20000000a00 */
[----:B------:R-:W-:Y:S01]  /*0330*/  SHF.R.U32.HI R87, RZ, 0x5, R90 ;  /* 0x00000005ff577819 */ /* 0x000fe2000001165a */
[----:B------:R-:W-:Y:S01]  /*0340*/  UMOV UR4, 0x400 ;  /* 0x0000040000047882 */ /* 0x000fe20000000000 */
[C---:B------:R-:W-:Y:S01]  /*0350*/  LOP3.LUT R91, R90.reuse, 0xe0, RZ, 0xc0, !PT ;  /* 0x000000e05a5b7812 */ /* 0x040fe200078ec0ff */
[----:B------:R-:W3:Y:S01]  /*0360*/  LDCU.64 UR16, c[0x0][0x358] ;  /* 0x00006b00ff1077ac */ /* 0x000ee20008000a00 */
[----:B------:R-:W-:Y:S02]  /*0370*/  SGXT.U32 R87, R87, 0x3 ;  /* 0x000000035757781a */ /* 0x000fe40000000000 */
[----:B------:R-:W-:Y:S01]  /*0380*/  LOP3.LUT R93, R90, 0xf, RZ, 0xc0, !PT ;  /* 0x0000000f5a5d7812 */ /* 0x000fe200078ec0ff */
[----:B------:R-:W4:Y:S01]  /*0390*/  S2UR UR11, SR_CgaCtaId ;  /* 0x00000000000b79c3 */ /* 0x000f220000008800 */
[C---:B------:R-:W-:Y:S02]  /*03a0*/  LOP3.LUT R99, R87.reuse, 0x18, RZ, 0xfc, !PT ;  /* 0x0000001857637812 */ /* 0x040fe400078efcff */
[----:B------:R-:W-:-:S02]  /*03b0*/  LOP3.LUT R94, R87, 0x40, RZ, 0xfc, !PT ;  /* 0x00000040575e7812 */ /* 0x000fc400078efcff */
[----:B------:R-:W-:Y:S01]  /*03c0*/  LOP3.LUT R69, R87, 0x68, RZ, 0xfc, !PT ;  /* 0x0000006857457812 */ /* 0x000fe200078efcff */
[----:B------:R-:W-:Y:S01]  /*03d0*/  IMAD.SHL.U32 R22, R99, 0x10, RZ ;  /* 0x0000001063167824 */ /* 0x000fe200078e00ff */
[C---:B------:R-:W-:Y:S01]  /*03e0*/  LOP3.LUT R74, R87.reuse, 0x90, RZ, 0xfc, !PT ;  /* 0x00000090574a7812 */ /* 0x040fe200078efcff */
[----:B------:R-:W-:Y:S01]  /*03f0*/  IMAD.SHL.U32 R32, R94, 0x10, RZ ;  /* 0x000000105e207824 */ /* 0x000fe200078e00ff */
[----:B------:R-:W-:Y:S01]  /*0400*/  LOP3.LUT R89, R87, 0x8, RZ, 0xfc, !PT ;  /* 0x0000000857597812 */ /* 0x000fe200078efcff */
[----:B------:R-:W-:Y:S01]  /*0410*/  IMAD.SHL.U32 R42, R69, 0x10, RZ ;  /* 0x00000010452a7824 */ /* 0x000fe200078e00ff */
[C---:B------:R-:W-:Y:S01]  /*0420*/  LOP3.LUT R79, R87.reuse, 0xb8, RZ, 0xfc, !PT ;  /* 0x000000b8574f7812 */ /* 0x040fe200078efcff */
[----:B------:R-:W-:Y:S01]  /*0430*/  IMAD.SHL.U32 R52, R74, 0x10, RZ ;  /* 0x000000104a347824 */ /* 0x000fe200078e00ff */
[----:B------:R-:W-:Y:S01]  /*0440*/  LOP3.LUT R84, R87, 0xe0, RZ, 0xfc, !PT ;  /* 0x000000e057547812 */ /* 0x000fe200078efcff */
[----:B------:R-:W-:Y:S01]  /*0450*/  IMAD.SHL.U32 R8, R89, 0x10, RZ ;  /* 0x0000001059087824 */ /* 0x000fe200078e00ff */
[----:B------:R-:W-:Y:S01]  /*0460*/  LOP3.LUT R97, R87, 0x28, RZ, 0xfc, !PT ;  /* 0x0000002857617812 */ /* 0x000fe200078efcff */
[----:B------:R-:W-:Y:S01]  /*0470*/  IMAD.SHL.U32 R110, R79, 0x10, RZ ;  /* 0x000000104f6e7824 */ /* 0x000fe200078e00ff */
[-C--:B--2---:R-:W-:Y:S01]  /*0480*/  LEA R12, P5, R99, R6.reuse, 0x5 ;  /* 0x00000006630c7211 */ /* 0x084fe200078a28ff */
[----:B------:R-:W-:Y:S01]  /*0490*/  IMAD.SHL.U32 R92, R84, 0x10, RZ ;  /* 0x00000010545c7824 */ /* 0x000fe200078e00ff */
[----:B------:R-:W-:Y:S01]  /*04a0*/  IADD3 R66, P0, PT, R91, R6, RZ ;  /* 0x000000065b427210 */ /* 0x000fe20007f1e0ff */
[----:B------:R-:W-:Y:S01]  /*04b0*/  IMAD.SHL.U32 R26, R97, 0x10, RZ ;  /* 0x00000010611a7824 */ /* 0x000fe200078e00ff */
[----:B------:R-:W-:-:S02]  /*04c0*/  LEA.HI.X R13, R22, R7, RZ, 0x1, P5 ;  /* 0x00000007160d7211 */ /* 0x000fc400028f0cff */
[-C--:B------:R-:W-:Y:S01]  /*04d0*/  LEA R22, P5, R94, R6.reuse, 0x5 ;  /* 0x000000065e167211 */ /* 0x080fe200078a28ff */
[----:B------:R-:W-:Y:S01]  /*04e0*/  IMAD.X R67, RZ, RZ, R7, P0 ;  /* 0x000000ffff437224 */ /* 0x000fe200000e0607 */
[-C--:B------:R-:W-:Y:S01]  /*04f0*/  LEA R64, P0, R89, R6.reuse, 0x5 ;  /* 0x0000000659407211 */ /* 0x080fe200078028ff */
[----:B----4-:R-:W-:Y:S01]  /*0500*/  ULEA UR12, UR11, UR4, 0x18 ;  /* 0x000000040b0c7291 */ /* 0x010fe2000f8ec0ff */
[----:B------:R-:W-:Y:S02]  /*0510*/  LEA.HI.X R23, R32, R7, RZ, 0x1, P5 ;  /* 0x0000000720177211 */ /* 0x000fe400028f0cff */
[----:B------:R-:W-:Y:S02]  /*0520*/  LEA R16, P3, R97, R6, 0x5 ;  /* 0x0000000661107211 */ /* 0x000fe400078628ff */
[C---:B------:R-:W-:Y:S02]  /*0530*/  LOP3.LUT R98, R87.reuse, 0x20, RZ, 0xfc, !PT ;  /* 0x0000002057627812 */ /* 0x040fe400078efcff */
[----:B------:R-:W-:-:S02]  /*0540*/  LOP3.LUT R96, R87, 0x30, RZ, 0xfc, !PT ;  /* 0x0000003057607812 */ /* 0x000fc400078efcff */
[----:B------:R-:W-:Y:S01]  /*0550*/  LOP3.LUT R95, R87, 0x38, RZ, 0xfc, !PT ;  /* 0x00000038575f7812 */ /* 0x000fe200078efcff */
[----:B------:R-:W-:Y:S01]  /*0560*/  IMAD.SHL.U32 R24, R98, 0x10, RZ ;  /* 0x0000001062187824 */ /* 0x000fe200078e00ff */
[----:B------:R-:W-:Y:S01]  /*0570*/  LEA R32, P5, R69, R6, 0x5 ;  /* 0x0000000645207211 */ /* 0x000fe200078a28ff */
[----:B------:R-:W-:Y:S01]  /*0580*/  IMAD.SHL.U32 R28, R96, 0x10, RZ ;  /* 0x00000010601c7824 */ /* 0x000fe200078e00ff */
[-C--:B------:R-:W-:Y:S01]  /*0590*/  LEA.HI.X R65, R8, R7.reuse, RZ, 0x1, P0 ;  /* 0x0000000708417211 */ /* 0x080fe200000f0cff */
[----:B------:R-:W-:Y:S01]  /*05a0*/  IMAD.SHL.U32 R30, R95, 0x10, RZ ;  /* 0x000000105f1e7824 */ /* 0x000fe200078e00ff */
[----:B------:R-:W-:Y:S02]  /*05b0*/  LEA.HI.X R33, R42, R7, RZ, 0x1, P5 ;  /* 0x000000072a217211 */ /* 0x000fe400028f0cff */
[C---:B-1----:R-:W-:Y:S02]  /*05c0*/  LOP3.LUT R0, R87.reuse, 0x48, RZ, 0xfc, !PT ;  /* 0x0000004857007812 */ /* 0x042fe400078efcff */
        /* <DEDUP_REMOVED lines=8> */
[C---:B------:R-:W-:Y:S02]  /*0650*/  LOP3.LUT R68, R87.reuse, 0x60, RZ, 0xfc, !PT ;  /* 0x0000006057447812 */ /* 0x040fe400078efcff */
[----:B------:R-:W-:-:S02]  /*0660*/  LOP3.LUT R70, R87, 0x70, RZ, 0xfc, !PT ;  /* 0x0000007057467812 */ /* 0x000fc400078efcff */
[----:B------:R-:W-:Y:S01]  /*0670*/  LOP3.LUT R71, R87, 0x78, RZ, 0xfc, !PT ;  /* 0x0000007857477812 */ /* 0x000fe200078efcff */
[----:B------:R-:W-:Y:S01]  /*0680*/  IMAD.WIDE.U32 R16, R93, 0x2, R16 ;  /* 0x000000025d107825 */ /* 0x000fe200078e0010 */
[----:B------:R-:W-:Y:S01]  /*0690*/  BAR.SYNC.DEFER_BLOCKING 0x0 ;  /* 0x0000000000007b1d */ /* 0x000fe20000010000 */
[-C--:B------:R-:W-:Y:S02]  /*06a0*/  LEA R52, P5, R79, R6.reuse, 0x5 ;  /* 0x000000064f347211 */ /* 0x080fe400078a28ff */
[-C--:B------:R-:W-:Y:S01]  /*06b0*/  LEA R14, P4, R98, R6.reuse, 0x5 ;  /* 0x00000006620e7211 */ /* 0x080fe200078828ff */
[----:B------:R-:W-:Y:S01]  /*06c0*/  IMAD.SHL.U32 R40, R68, 0x10, RZ ;  /* 0x0000001044287824 */ /* 0x000fe200078e00ff */
[----:B------:R-:W-:Y:S01]  /*06d0*/  LEA.HI.X R53, R110, R7, RZ, 0x1, P5 ;  /* 0x000000076e357211 */ /* 0x000fe200028f0cff */
[----:B------:R-:W-:Y:S01]  /*06e0*/  IMAD.SHL.U32 R44, R70, 0x10, RZ ;  /* 0x00000010462c7824 */ /* 0x000fe200078e00ff */
[-C--:B------:R-:W-:Y:S01]  /*06f0*/  LEA R8, P5, R84, R6.reuse, 0x5 ;  /* 0x0000000654087211 */ /* 0x080fe200078a28ff */
[----:B------:R-:W-:Y:S01]  /*0700*/  IMAD.SHL.U32 R46, R71, 0x10, RZ ;  /* 0x00000010472e7824 */ /* 0x000fe200078e00ff */
[----:B------:R-:W-:-:S02]  /*0710*/  LEA R18, P2, R96, R6, 0x5 ;  /* 0x0000000660127211 */ /* 0x000fc400078428ff */
[C---:B------:R-:W-:Y:S02]  /*0720*/  LOP3.LUT R72, R87.reuse, 0x80, RZ, 0xfc, !PT ;  /* 0x0000008057487812 */ /* 0x040fe400078efcff */
[C---:B------:R-:W-:Y:S02]  /*0730*/  LOP3.LUT R73, R87.reuse, 0x88, RZ, 0xfc, !PT ;  /* 0x0000008857497812 */ /* 0x040fe400078efcff */
[----:B------:R-:W-:Y:S01]  /*0740*/  LOP3.LUT R75, R87, 0x98, RZ, 0xfc, !PT ;  /* 0x00000098574b7812 */ /* 0x000fe200078efcff */
[----:B------:R-:W-:Y:S01]  /*0750*/  IMAD.SHL.U32 R48, R72, 0x10, RZ ;  /* 0x0000001048307824 */ /* 0x000fe200078e00ff */
[-C--:B------:R-:W-:Y:S01]  /*0760*/  LEA.HI.X R9, R92, R7.reuse, RZ, 0x1, P5 ;  /* 0x000000075c097211 */ /* 0x080fe200028f0cff */
[----:B------:R-:W-:Y:S01]  /*0770*/  IMAD.SHL.U32 R50, R73, 0x10, RZ ;  /* 0x0000001049327824 */ /* 0x000fe200078e00ff */
[----:B------:R-:W-:Y:S01]  /*0780*/  LEA.HI.X R15, R24, R7, RZ, 0x1, P4 ;  /* 0x00000007180f7211 */ /* 0x000fe200020f0cff */
[----:B------:R-:W-:Y:S01]  /*0790*/  IMAD.SHL.U32 R54, R75, 0x10, RZ ;  /* 0x000000104b367824 */ /* 0x000fe200078e00ff */
[----:B------:R-:W-:-:S02]  /*07a0*/  LEA R20, P0, R95, R6, 0x5 ;  /* 0x000000065f147211 */ /* 0x000fc400078028ff */
[C---:B------:R-:W-:Y:S01]  /*07b0*/  LOP3.LUT R76, R87.reuse, 0xa0, RZ, 0xfc, !PT ;  /* 0x000000a0574c7812 */ /* 0x040fe200078efcff */
[----:B------:R-:W1:Y:S01]  /*07c0*/  LDS R92, [UR12] ;  /* 0x0000000cff5c7984 */ /* 0x000e620008000800 */
[-C--:B------:R-:W-:Y:S02]  /*07d0*/  LEA R24, P4, R0, R6.reuse, 0x5 ;  /* 0x0000000600187211 */ /* 0x080fe400078828ff */
[----:B------:R-:W-:Y:S01]  /*07e0*/  LOP3.LUT R77, R87, 0xa8, RZ, 0xfc, !PT ;  /* 0x000000a8574d7812 */ /* 0x000fe200078efcff */
[----:B------:R-:W-:Y:S01]  /*07f0*/  BAR.SYNC.DEFER_BLOCKING 0x0 ;  /* 0x0000000000007b1d */ /* 0x000fe20000010000 */
[-C--:B------:R-:W-:Y:S01]  /*0800*/  LEA R26, P3, R2, R6.reuse, 0x5 ;  /* 0x00000006021a7211 */ /* 0x080fe200078628ff */
[----:B------:R-:W-:Y:S01]  /*0810*/  IMAD.SHL.U32 R56, R76, 0x10, RZ ;  /* 0x000000104c387824 */ /* 0x000fe200078e00ff */
[----:B------:R-:W-:Y:S01]  /*0820*/  LEA.HI.X R19, R28, R7, RZ, 0x1, P2 ;  /* 0x000000071c137211 */ /* 0x000fe200010f0cff */
        /* <DEDUP_REMOVED lines=8> */
[-C--:B------:R-:W-:Y:S01]  /*08b0*/  LEA.HI.X R25, R34, R7.reuse, RZ, 0x1, P4 ;  /* 0x0000000722197211 */ /* 0x080fe200020f0cff */
[----:B------:R-:W-:Y:S01]  /*08c0*/  IMAD.SHL.U32 R112, R80, 0x10, RZ ;  /* 0x0000001050707824 */ /* 0x000fe200078e00ff */
[----:B------:R-:W-:-:S02]  /*08d0*/  LEA.HI.X R27, R36, R7, RZ, 0x1, P3 ;  /* 0x00000007241b7211 */ /* 0x000fc400018f0cff */
[C---:B------:R-:W-:Y:S02]  /*08e0*/  LOP3.LUT R81, R87.reuse, 0xc8, RZ, 0xfc, !PT ;  /* 0x000000c857517812 */ /* 0x040fe400078efcff */
[C---:B------:R-:W-:Y:S02]  /*08f0*/  LOP3.LUT R82, R87.reuse, 0xd0, RZ, 0xfc, !PT ;  /* 0x000000d057527812 */ /* 0x040fe400078efcff */
[----:B------:R-:W-:Y:S01]  /*0900*/  LOP3.LUT R83, R87, 0xd8, RZ, 0xfc, !PT ;  /* 0x000000d857537812 */ /* 0x000fe200078efcff */
[----:B---3--:R2:W5:Y:S01]  /*0910*/  LDG.E.U16 R101, desc[UR16][R16.64] ;  /* 0x0000001010657981 */ /* 0x008562000c1e1500 */
[-C--:B------:R-:W-:Y:S01]  /*0920*/  LEA R30, P0, R68, R6.reuse, 0x5 ;  /* 0x00000006441e7211 */ /* 0x080fe200078028ff */
[----:B------:R-:W-:Y:S01]  /*0930*/  IMAD.SHL.U32 R4, R81, 0x10, RZ ;  /* 0x0000001051047824 */ /* 0x000fe200078e00ff */
[-C--:B------:R-:W-:Y:S01]  /*0940*/  LEA R34, P4, R70, R6.reuse, 0x5 ;  /* 0x0000000646227211 */ /* 0x080fe200078828ff */
[----:B------:R-:W-:Y:S01]  /*0950*/  IMAD.SHL.U32 R108, R82, 0x10, RZ ;  /* 0x00000010526c7824 */ /* 0x000fe200078e00ff */
[----:B------:R-:W-:-:S02]  /*0960*/  LEA R36, P3, R71, R6, 0x5 ;  /* 0x0000000647247211 */ /* 0x000fc400078628ff */
[C---:B------:R-:W-:Y:S02]  /*0970*/  LOP3.LUT R85, R87.reuse, 0xe8, RZ, 0xfc, !PT ;  /* 0x000000e857557812 */ /* 0x040fe400078efcff */
[----:B------:R-:W-:Y:S01]  /*0980*/  LOP3.LUT R86, R87, 0xf0, RZ, 0xfc, !PT ;  /* 0x000000f057567812 */ /* 0x000fe200078efcff */
[----:B--2---:R-:W2:Y:S01]  /*0990*/  LDC.64 R16, c[0x0][0x388] ;  /* 0x0000e200ff107b82 */ /* 0x004ea20000000a00 */
[-C--:B------:R-:W-:Y:S01]  /*09a0*/  LEA.HI.X R29, R38, R7.reuse, RZ, 0x1, P2 ;  /* 0x00000007261d7211 */ /* 0x080fe200010f0cff */
[----:B------:R-:W-:Y:S01]  /*09b0*/  IMAD.WIDE.U32 R12, R93, 0x2, R12 ;  /* 0x000000025d0c7825 */ /* 0x000fe200078e000c */
[-C--:B------:R-:W-:Y:S02]  /*09c0*/  LEA R38, P2, R72, R6.reuse, 0x5 ;  /* 0x0000000648267211 */ /* 0x080fe400078428ff */
[-C--:B------:R-:W-:Y:S01]  /*09d0*/  LEA.HI.X R31, R40, R7.reuse, RZ, 0x1, P0 ;  /* 0x00000007281f7211 */ /* 0x080fe200000f0cff */
[----:B------:R-:W-:Y:S01]  /*09e0*/  IMAD.SHL.U32 R88, R83, 0x10, RZ ;  /* 0x0000001053587824 */ /* 0x000fe200078e00ff */
[-C--:B------:R-:W-:Y:S01]  /*09f0*/  LEA.HI.X R35, R44, R7.reuse, RZ, 0x1, P4 ;  /* 0x000000072c237211 */ /* 0x080fe200020f0cff */
[----:B------:R-:W-:Y:S01]  /*0a00*/  IMAD.SHL.U32 R102, R85, 0x10, RZ ;  /* 0x0000001055667824 */ /* 0x000fe200078e00ff */
[-C--:B------:R-:W-:Y:S01]  /*0a10*/  LEA.HI.X R37, R46, R7.reuse, RZ, 0x1, P3 ;  /* 0x000000072e257211 */ /* 0x080fe200018f0cff */
[----:B------:R-:W-:Y:S01]  /*0a20*/  IMAD.SHL.U32 R104, R86, 0x10, RZ ;  /* 0x0000001056687824 */ /* 0x000fe200078e00ff */
[-C--:B------:R-:W-:Y:S01]  /*0a30*/  LEA R40, P0, R73, R6.reuse, 0x5 ;  /* 0x0000000649287211 */ /* 0x080fe200078028ff */
[----:B------:R-:W-:Y:S01]  /*0a40*/  IMAD.WIDE.U32 R32, R93, 0x2, R32 ;  /* 0x000000025d207825 */ /* 0x000fe200078e0020 */
[-C--:B------:R-:W-:Y:S01]  /*0a50*/  LEA R44, P4, R75, R6.reuse, 0x5 ;  /* 0x000000064b2c7211 */ /* 0x080fe200078828ff */
[----:B------:R-:W5:Y:S01]  /*0a60*/  LDG.E.U16 R12, desc[UR16][R12.64] ;  /* 0x000000100c0c7981 */ /* 0x000f62000c1e1500 */
[----:B------:R-:W-:Y:S01]  /*0a70*/  LEA R46, P3, R76, R6, 0x5 ;  /* 0x000000064c2e7211 */ /* 0x000fe200078628ff */
[----:B------:R-:W-:Y:S01]  /*0a80*/  IMAD.WIDE.U32 R66, R93, 0x2, R66 ;  /* 0x000000025d427825 */ /* 0x000fe200078e0042 */
[----:B------:R-:W-:-:S02]  /*0a90*/  LEA.HI.X R39, R48, R7, RZ, 0x1, P2 ;  /* 0x0000000730277211 */ /* 0x000fc400010f0cff */
[-C--:B------:R-:W-:Y:S01]  /*0aa0*/  LEA R48, P2, R77, R6.reuse, 0x5 ;  /* 0x000000064d307211 */ /* 0x080fe200078428ff */
[----:B------:R-:W-:Y:S01]  /*0ab0*/  IMAD.WIDE.U32 R64, R93, 0x2, R64 ;  /* 0x000000025d407825 */ /* 0x000fe200078e0040 */
[-C--:B------:R-:W-:Y:S01]  /*0ac0*/  LEA.HI.X R41, R50, R7.reuse, RZ, 0x1, P0 ;  /* 0x0000000732297211 */ /* 0x080fe200000f0cff */
[----:B------:R-:W5:Y:S01]  /*0ad0*/  LDG.E.U16 R66, desc[UR16][R66.64] ;  /* 0x0000001042427981 */ /* 0x000f62000c1e1500 */
[-C--:B------:R-:W-:Y:S02]  /*0ae0*/  LEA.HI.X R45, R54, R7.reuse, RZ, 0x1, P4 ;  /* 0x00000007362d7211 */ /* 0x080fe400020f0cff */
[-C--:B------:R-:W-:Y:S01]  /*0af0*/  LEA.HI.X R47, R56, R7.reuse, RZ, 0x1, P3 ;  /* 0x00000007382f7211 */ /* 0x080fe200018f0cff */
[----:B------:R-:W5:Y:S01]  /*0b00*/  LDG.E.U16 R13, desc[UR16][R32.64] ;  /* 0x00000010200d7981 */ /* 0x000f62000c1e1500 */
[----:B------:R-:W-:Y:S02]  /*0b10*/  LOP3.LUT R87, R87, 0xf8, RZ, 0xfc, !PT ;  /* 0x000000f857577812 */ /* 0x000fe400078efcff */
[-C--:B------:R-:W-:Y:S01]  /*0b20*/  LEA R62, P6, R100, R6.reuse, 0x5 ;  /* 0x00000006643e7211 */ /* 0x080fe200078c28ff */
[----:B------:R-:W-:Y:S01]  /*0b30*/  IMAD.WIDE.U32 R20, R93, 0x2, R20 ;  /* 0x000000025d147825 */ /* 0x000fe200078e0014 */
[-C--:B------:R-:W-:Y:S01]  /*0b40*/  LEA R50, P0, R78, R6.reuse, 0x5 ;  /* 0x000000064e327211 */ /* 0x080fe200078028ff */
[----:B------:R-:W5:Y:S01]  /*0b50*/  LDG.E.U16 R64, desc[UR16][R64.64] ;  /* 0x0000001040407981 */ /* 0x000f62000c1e1500 */
[-C--:B------:R-:W-:Y:S01]  /*0b60*/  LEA R54, P4, R80, R6.reuse, 0x5 ;  /* 0x0000000650367211 */ /* 0x080fe200078828ff */
[----:B------:R-:W-:Y:S01]  /*0b70*/  IMAD.SHL.U32 R106, R87, 0x10, RZ ;  /* 0x00000010576a7824 */ /* 0x000fe200078e00ff */
[----:B------:R-:W-:Y:S01]  /*0b80*/  LEA R56, P3, R81, R6, 0x5 ;  /* 0x0000000651387211 */ /* 0x000fe200078628ff */
[----:B------:R3:W5:Y:S01]  /*0b90*/  LDG.E.U16 R20, desc[UR16][R20.64] ;  /* 0x0000001014147981 */ /* 0x000762000c1e1500 */
[----:B------:R-:W-:-:S02]  /*0ba0*/  LEA.HI.X R49, R58, R7, RZ, 0x1, P2 ;  /* 0x000000073a317211 */ /* 0x000fc400010f0cff */
[-C--:B------:R-:W-:Y:S02]  /*0bb0*/  LEA R58, P2, R82, R6.reuse, 0x5 ;  /* 0x00000006523a7211 */ /* 0x080fe400078428ff */
[-C--:B------:R-:W-:Y:S02]  /*0bc0*/  LEA.HI.X R63, R10, R7.reuse, RZ, 0x1, P6 ;  /* 0x000000070a3f7211 */ /* 0x080fe400030f0cff */
[-C--:B------:R-:W-:Y:S02]  /*0bd0*/  LEA.HI.X R51, R60, R7.reuse, RZ, 0x1, P0 ;  /* 0x000000073c337211 */ /* 0x080fe400000f0cff */
[-C--:B------:R-:W-:Y:S01]  /*0be0*/  LEA.HI.X R55, R112, R7.reuse, RZ, 0x1, P4 ;  /* 0x0000000770377211 */ /* 0x080fe200020f0cff */
[----:B------:R-:W-:Y:S01]  /*0bf0*/  IMAD.WIDE.U32 R14, R93, 0x2, R14 ;  /* 0x000000025d0e7825 */ /* 0x000fe200078e000e */
[-C--:B------:R-:W-:Y:S02]  /*0c00*/  LEA.HI.X R57, R4, R7.reuse, RZ, 0x1, P3 ;  /* 0x0000000704397211 */ /* 0x080fe400018f0cff */
[-C--:B------:R-:W-:Y:S01]  /*0c10*/  LEA R60, P0, R83, R6.reuse, 0x5 ;  /* 0x00000006533c7211 */ /* 0x080fe200078028ff */
[----:B------:R-:W-:Y:S01]  /*0c20*/  IMAD.WIDE.U32 R18, R93, 0x2, R18 ;  /* 0x000000025d127825 */ /* 0x000fe200078e0012 */
[-C--:B------:R-:W-:Y:S01]  /*0c30*/  LEA R10, P4, R85, R6.reuse, 0x5 ;  /* 0x00000006550a7211 */ /* 0x080fe200078828ff */
[----:B------:R-:W5:Y:S01]  /*0c40*/  LDG.E.U16 R14, desc[UR16][R14.64] ;  /* 0x000000100e0e7981 */ /* 0x000f62000c1e1500 */
[-C--:B------:R-:W-:Y:S01]  /*0c50*/  LEA R4, P3, R86, R6.reuse, 0x5 ;  /* 0x0000000656047211 */ /* 0x080fe200078628ff */
[----:B------:R-:W-:Y:S01]  /*0c60*/  IMAD.WIDE.U32 R8, R93, 0x2, R8 ;  /* 0x000000025d087825 */ /* 0x000fe200078e0008 */
[-C--:B------:R-:W-:Y:S01]  /*0c70*/  LEA.HI.X R59, R108, R7.reuse, RZ, 0x1, P2 ;  /* 0x000000076c3b7211 */ /* 0x080fe200010f0cff */
[----:B------:R-:W5:Y:S01]  /*0c80*/  LDG.E.U16 R18, desc[UR16][R18.64] ;  /* 0x0000001012127981 */ /* 0x000f62000c1e1500 */
[----:B------:R-:W-:Y:S01]  /*0c90*/  LEA R6, P2, R87, R6, 0x5 ;  /* 0x0000000657067211 */ /* 0x000fe200078428ff */
[----:B------:R-:W-:Y:S01]  /*0ca0*/  IMAD.WIDE.U32 R62, R93, 0x2, R62 ;  /* 0x000000025d3e7825 */ /* 0x000fe200078e003e */
[-C--:B------:R-:W-:Y:S01]  /*0cb0*/  LEA.HI.X R61, R88, R7.reuse, RZ, 0x1, P0 ;  /* 0x00000007583d7211 */ /* 0x080fe200000f0cff */
[----:B------:R-:W5:Y:S01]  /*0cc0*/  LDG.E.U16 R8, desc[UR16][R8.64] ;  /* 0x0000001008087981 */ /* 0x000f62000c1e1500 */
[----:B------:R-:W-:-:S02]  /*0cd0*/  LEA.HI.X R11, R102, R7, RZ, 0x1, P4 ;  /* 0x00000007660b7211 */ /* 0x000fc400020f0cff */
[-C--:B------:R-:W-:Y:S01]  /*0ce0*/  LEA.HI.X R5, R104, R7.reuse, RZ, 0x1, P3 ;  /* 0x0000000768057211 */ /* 0x080fe200018f0cff */
[----:B------:R-:W-:Y:S01]  /*0cf0*/  IMAD.SHL.U32 R88, R91, 0x2, RZ ;  /* 0x000000025b587824 */ /* 0x000fe200078e00ff */
[----:B------:R-:W-:Y:S02]  /*0d00*/  LEA.HI.X R7, R106, R7, RZ, 0x1, P2 ;  /* 0x000000076a077211 */ /* 0x000fe400010f0cff */
[----:B---3--:R-:W-:Y:S02]  /*0d10*/  SHF.R.U32.HI R21, RZ, 0x5, R90 ;  /* 0x00000005ff157819 */ /* 0x008fe4000001165a */
[----:B-1----:R-:W-:Y:S01]  /*0d20*/  R2UR UR13, R92 ;  /* 0x000000005c0d72ca */ /* 0x002fe200000e0000 */
[----:B------:R-:W-:Y:S01]  /*0d30*/  IMAD.WIDE.U32 R22, R93, 0x2, R22 ;  /* 0x000000025d167825 */ /* 0x000fe200078e0016 */
[-C--:B--2---:R-:W-:Y:S01]  /*0d40*/  LEA R32, P0, R91, R16.reuse, 0x2 ;  /* 0x000000105b207211 */ /* 0x084fe200078010ff */
[----:B------:R-:W5:Y:S01]  /*0d50*/  LDG.E.U16 R62, desc[UR16][R62.64] ;  /* 0x000000103e3e7981 */ /* 0x000f62000c1e1500 */
[C---:B------:R-:W-:Y:S01]  /*0d60*/  LEA R16, P2, R89.reuse, R16, 0x7 ;  /* 0x0000001059107211 */ /* 0x040fe200078438ff */
[----:B------:R-:W-:Y:S01]  /*0d70*/  IMAD.SHL.U32 R89, R89, 0x40, RZ ;  /* 0x0000004059597824 */ /* 0x000fe200078e00ff */
[----:B------:R-:W-:-:S02]  /*0d80*/  LEA.HI.X R33, R88, R17, RZ, 0x1, P0 ;  /* 0x0000001158217211 */ /* 0x000fc400000f0cff */
[C---:B------:R-:W-:Y:S01]  /*0d90*/  LOP3.LUT R102, R90.reuse, 0x1f, RZ, 0xc0, !PT ;  /* 0x0000001f5a667812 */ /* 0x040fe200078ec0ff */
[----:B------:R-:W-:Y:S01]  /*0da0*/  IMAD.WIDE.U32 R4, R93, 0x2, R4 ;  /* 0x000000025d047825 */ /* 0x000fe200078e0004 */
[----:B------:R-:W-:Y:S01]  /*0db0*/  LEA.HI.X R17, R89, R17, RZ, 0x1, P2 ;  /* 0x0000001159117211 */ /* 0x000fe200010f0cff */
[----:B------:R-:W5:Y:S01]  /*0dc0*/  LDG.E.U16 R22, desc[UR16][R22.64] ;  /* 0x0000001016167981 */ /* 0x000f62000c1e1500 */
[----:B------:R-:W-:Y:S01]  /*0dd0*/  LOP3.LUT R92, R90, 0x60, RZ, 0xc0, !PT ;  /* 0x000000605a5c7812 */ /* 0x000fe200078ec0ff */
[----:B------:R-:W-:Y:S01]  /*0de0*/  IMAD.WIDE.U32 R10, R93, 0x2, R10 ;  /* 0x000000025d0a7825 */ /* 0x000fe200078e000a */
[----:B------:R-:W-:Y:S01]  /*0df0*/  R2UR UR10, R21 ;  /* 0x00000000150a72ca */ /* 0x000fe200000e0000 */
[----:B------:R1:W5:Y:S01]  /*0e00*/  LDG.E.U16 R4, desc[UR16][R4.64] ;  /* 0x0000001004047981 */ /* 0x000362000c1e1500 */
[----:B------:R-:W-:Y:S01]  /*0e10*/  SHF.R.S32.HI R21, RZ, 0x7, R90 ;  /* 0x00000007ff157819 */ /* 0x000fe2000001145a */
[C---:B------:R-:W-:Y:S02]  /*0e20*/  IMAD.WIDE.U32 R24, R93.reuse, 0x2, R24 ;  /* 0x000000025d187825 */ /* 0x040fe400078e0018 */
[----:B------:R2:W5:Y:S02]  /*0e30*/  LDG.E.U16 R10, desc[UR16][R10.64] ;  /* 0x000000100a0a7981 */ /* 0x000564000c1e1500 */
[----:B------:R-:W-:-:S02]  /*0e40*/  IMAD.WIDE.U32 R26, R93, 0x2, R26 ;  /* 0x000000025d1a7825 */ /* 0x000fc400078e001a */
[----:B------:R2:W5:Y:S02]  /*0e50*/  LDG.E.U16 R24, desc[UR16][R24.64] ;  /* 0x0000001018187981 */ /* 0x000564000c1e1500 */
[----:B------:R-:W-:-:S04]  /*0e60*/  IMAD.WIDE.U32 R28, R93, 0x2, R28 ;  /* 0x000000025d1c7825 */ /* 0x000fc800078e001c */
        /* <DEDUP_REMOVED lines=17> */
[----:B------:R-:W-:Y:S01]  /*0f80*/  IMAD.WIDE.U32 R16, R102, 0x2, R16 ;  /* 0x0000000266107825 */ /* 0x000fe200078e0010 */
[----:B-1----:R-:W-:Y:S01]  /*0f90*/  SGXT R5, R21, 0x1 ;  /* 0x000000011505781a */ /* 0x002fe20000000200 */
[----:B------:R2:W5:Y:S02]  /*0fa0*/  LDG.E.U16 R26, desc[UR16][R26.64] ;  /* 0x000000101a1a7981 */ /* 0x000564000c1e1500 */
[----:B------:R-:W-:Y:S02]  /*0fb0*/  IMAD R92, R93, 0x2, R92 ;  /* 0x000000025d5c7824 */ /* 0x000fe400078e025c */
[----:B------:R2:W5:Y:S04]  /*0fc0*/  LDG.E.U16 R28, desc[UR16][R28.64] ;  /* 0x000000101c1c7981 */ /* 0x000568000c1e1500 */
[----:B------:R2:W5:Y:S01]  /*0fd0*/  LDG.E.U16 R30, desc[UR16][R30.64] ;  /* 0x000000101e1e7981 */ /* 0x000562000c1e1500 */
[----:B------:R-:W-:-:S03]  /*0fe0*/  LOP3.LUT R5, R92, 0x90, R5, 0x78, !PT ;  /* 0x000000905c057812 */ /* 0x000fc600078e7805 */
[----:B------:R2:W5:Y:S04]  /*0ff0*/  LDG.E.U16 R34, desc[UR16][R34.64] ;  /* 0x0000001022227981 */ /* 0x000568000c1e1500 */
        /* <DEDUP_REMOVED lines=17> */
[----:B------:R2:W5:Y:S01]  /*1110*/  LDG.E.U16 R19, desc[UR16][R16.64+0x40] ;  /* 0x0000401010137981 */ /* 0x000562000c1e1500 */
[----:B------:R-:W-:Y:S05]  /*1120*/  @P1 BRA `(.L_x_5) ;  /* 0x0000000000181947 */ /* 0x000fea0003800000 */
[----:B------:R-:W-:Y:S01]  /*1130*/  ELECT P0, URZ, PT ;  /* 0x0000000000ff782f */ /* 0x000fe20003800000 */
[----:B--2---:R-:W-:Y:S01]  /*1140*/  IMAD.MOV.U32 R7, RZ, RZ, 0x1 ;  /* 0x00000001ff077424 */ /* 0x004fe200078e00ff */
[----:B------:R-:W-:Y:S01]  /*1150*/  UMOV UR4, 0x40 ;  /* 0x0000004000047882 */ /* 0x000fe20000000000 */
[----:B------:R-:W-:Y:S01]  /*1160*/  UVIRTCOUNT.DEALLOC.SMPOOL 0x80 ;  /* 0x000000800000784c */ /* 0x000fe20000000000 */
[----:B------:R-:W-:-:S09]  /*1170*/  ULEA UR4, UR11, UR4, 0x18 ;  /* 0x000000040b047291 */ /* 0x000fd2000f8ec0ff */
[----:B------:R1:W-:Y:S03]  /*1180*/  @P0 STS.U8 [UR4], R7 ;  /* 0x00000007ff000988 */ /* 0x0003e60008000004 */
.L_x_5:
[----:B------:R-:W-:Y:S01]  /*1190*/  LOP3.LUT P2, RZ, R90, 0xff, RZ, 0xc0, !PT ;  /* 0x000000ff5aff7812 */ /* 0x000fe2000784c0ff */
[----:B-12---:R-:W-:Y:S01]  /*11a0*/  IMAD R7, R91, 0x2, R102 ;  /* 0x000000025b077824 */ /* 0x006fe200078e0266 */
[----:B------:R-:W-:Y:S01]  /*11b0*/  SHF.R.U32.HI R92, RZ, 0x1, R91 ;  /* 0x00000001ff5c7819 */ /* 0x000fe2000001165b */
[----:B------:R-:W-:Y:S01]  /*11c0*/  UMOV UR4, 0x1 ;  /* 0x0000000100047882 */ /* 0x000fe20000000000 */
[----:B-----5:R1:W-:Y:S01]  /*11d0*/  STS.U16 [R5+UR12+0x300], R12 ;  /* 0x0003000c05007988 */ /* 0x0203e2000800040c */
[----:B------:R-:W-:-:S03]  /*11e0*/  IMAD.SHL.U32 R7, R7, 0x2, RZ ;  /* 0x0000000207077824 */ /* 0x000fc600078e00ff */
[----:B------:R2:W-:Y:S04]  /*11f0*/  STS.U16 [R5+UR12+0x400], R14 ;  /* 0x0004000e05007988 */ /* 0x0005e8000800040c */
[----:B------:R-:W-:Y:S01]  /*1200*/  STS.U16 [R5+UR12+0x100], R64 ;  /* 0x0001004005007988 */ /* 0x000fe2000800040c */
[----:B------:R-:W-:Y:S01]  /*1210*/  VOTEU.ALL UP0, P2 ;  /* 0x0000000000ff7886 */ /* 0x000fe20001000000 */
[----:B-1----:R-:W-:Y:S01]  /*1220*/  LOP3.LUT R12, R7, R92, RZ, 0x3c, !PT ;  /* 0x0000005c070c7212 */ /* 0x002fe200078e3cff */
[----:B------:R-:W-:Y:S01]  /*1230*/  VOTEU.ALL UP1, P2 ;  /* 0x0000000000ff7886 */ /* 0x000fe20001020000 */
[----:B------:R-:W-:Y:S02]  /*1240*/  STS.U16 [R5+UR12+0x200], R62 ;  /* 0x0002003e05007988 */ /* 0x000fe4000800040c */
[----:B------:R-:W-:-:S04]  /*1250*/  @!UP0 UIADD3 UR4, UPT, UPT, -UR4, 0x100000, URZ ;  /* 0x0010000004048890 */ /* 0x000fc8000fffe1ff */
[----:B------:R-:W-:Y:S02]  /*1260*/  @!UP0 USHF.L.U32 UR5, UR4, 0xb, URZ ;  /* 0x0000000b04058899 */ /* 0x000fe400080006ff */
[----:B------:R-:W-:Y:S02]  /*1270*/  @!UP0 USHF.L.U32 UR4, UR4, 0x1, URZ ;  /* 0x0000000104048899 */ /* 0x000fe400080006ff */
[----:B------:R-:W-:Y:S01]  /*1280*/  UISETP.NE.U32.AND UP0, UPT, UR10, URZ, UPT ;  /* 0x000000ff0a00728c */ /* 0x000fe2000bf05070 */
[----:B--2---:R-:W-:Y:S01]  /*1290*/  LOP3.LUT R14, R12, 0x40, RZ, 0x3c, !PT ;  /* 0x000000400c0e7812 */ /* 0x004fe200078e3cff */
[----:B------:R-:W-:Y:S04]  /*12a0*/  STS.U16 [R5+UR12+0x500], R101 ;  /* 0x0005006505007988 */ /* 0x000fe8000800040c */
        /* <DEDUP_REMOVED lines=24> */
[----:B------:R1:W-:Y:S04]  /*1430*/  STS.U16 [R5+UR12+0x1e00], R4 ;  /* 0x001e000405007988 */ /* 0x0003e8000800040c */
[----:B------:R2:W-:Y:S04]  /*1440*/  STS.U16 [R5+UR12], R66 ;  /* 0x0000004205007988 */ /* 0x0005e8000800040c */
[----:B------:R2:W-:Y:S01]  /*1450*/  STS.U16 [R5+UR12+0x1f00], R6 ;  /* 0x001f000605007988 */ /* 0x0005e2000800040c */
[----:B-1----:R-:W-:-:S03]  /*1460*/  LOP3.LUT R4, R90, 0xff, RZ, 0xc0, !PT ;  /* 0x000000ff5a047812 */ /* 0x002fc600078ec0ff */
[----:B------:R2:W-:Y:S04]  /*1470*/  STS.U16 [R12+UR12+0x2000], R15 ;  /* 0x0020000f0c007988 */ /* 0x0005e8000800040c */
[----:B------:R2:W-:Y:S04]  /*1480*/  STS.U16 [R12+UR12+0x2400], R11 ;  /* 0x0024000b0c007988 */ /* 0x0005e8000800040c */
[----:B------:R2:W-:Y:S04]  /*1490*/  STS.U16 [R14+UR12+0x2000], R9 ;  /* 0x002000090e007988 */ /* 0x0005e8000800040c */
[----:B------:R2:W-:Y:S01]  /*14a0*/  STS.U16 [R14+UR12+0x2400], R19 ;  /* 0x002400130e007988 */ /* 0x0005e2000800040c */
[----:B------:R1:W-:Y:S06]  /*14b0*/  MEMBAR.ALL.CTA ;  /* 0x0000000000007992 */ /* 0x0003ec0000008000 */
[----:B-1----:R-:W-:Y:S04]  /*14c0*/  FENCE.VIEW.ASYNC.S ;  /* 0x00000000000073c6 */ /* 0x002fe80000000000 */
[----:B------:R-:W1:Y:S02]  /*14d0*/  FENCE.VIEW.ASYNC.S ;  /* 0x00000000000073c6 */ /* 0x000e640000000000 */
[----:B-1----:R2:W1:Y:S02]  /*14e0*/  @!UP1 SYNCS.EXCH.64 URZ, [UR12+0x2800], UR4 ;  /* 0x002800040cff95b2 */ /* 0x0024640008000100 */
[----:B-1----:R-:W-:Y:S06]  /*14f0*/  BAR.SYNC.DEFER_BLOCKING 0x0 ;  /* 0x0000000000007b1d */ /* 0x002fec0000010000 */
[----:B--2---:R-:W-:Y:S05]  /*1500*/  BRA.U UP0, `(.L_x_6) ;  /* 0x00000001004c7547 */ /* 0x004fea000b800000 */
[----:B------:R-:W-:Y:S02]  /*1510*/  UIADD3 UR5, UPT, UPT, UR12, 0x2000, URZ ;  /* 0x000020000c057890 */ /* 0x000fe4000fffe0ff */
[----:B------:R-:W-:Y:S02]  /*1520*/  USHF.R.U32.HI UR4, URZ, 0x4, UR12 ;  /* 0x00000004ff047899 */ /* 0x000fe4000801160c */
[----:B------:R-:W-:Y:S02]  /*1530*/  USHF.R.U32.HI UR6, URZ, 0x4, UR5 ;  /* 0x00000004ff067899 */ /* 0x000fe40008011605 */
[----:B------:R-:W-:Y:S01]  /*1540*/  USGXT.U32 UR4, UR4, 0xe ;  /* 0x0000000e0404789a */ /* 0x000fe20008000000 */
[----:B------:R-:W-:Y:S01]  /*1550*/  UMOV UR8, 0xffffff00 ;  /* 0xffffff0000087882 */ /* 0x000fe20000000000 */
[----:B------:R-:W-:Y:S01]  /*1560*/  UMOV UR9, 0x3fffbfef ;  /* 0x3fffbfef00097882 */ /* 0x000fe20000000000 */
[----:B------:R-:W-:Y:S01]  /*1570*/  UMOV UR5, URZ ;  /* 0x000000ff00057c82 */ /* 0x000fe20008000000 */
[----:B------:R-:W-:-:S02]  /*1580*/  USGXT.U32 UR6, UR6, 0xe ;  /* 0x0000000e0606789a */ /* 0x000fc40008000000 */
[----:B------:R-:W-:Y:S02]  /*1590*/  UIADD3 UR14, UPT, UPT, UR13, 0x40, URZ ;  /* 0x000000400d0e7890 */ /* 0x000fe4000fffe0ff */
[----:B------:R-:W-:Y:S01]  /*15a0*/  UIADD3.64 UR8, UPT, UPT, UR4, -UR8, URZ ;  /* 0x8000000804087297 */ /* 0x000fe2000fffe0ff */
[----:B------:R-:W-:Y:S01]  /*15b0*/  UMOV UR18, 0x0 ;  /* 0x0000000000127882 */ /* 0x000fe20000000000 */
[----:B------:R-:W-:Y:S01]  /*15c0*/  UMOV UR19, 0x8110490 ;  /* 0x0811049000137882 */ /* 0x000fe20000000000 */
[----:B------:R-:W-:Y:S01]  /*15d0*/  UMOV UR5, 0xc0004010 ;  /* 0xc000401000057882 */ /* 0x000fe20000000000 */
[----:B------:R-:W-:Y:S01]  /*15e0*/  UMOV UR7, 0x40004040 ;  /* 0x4000404000077882 */ /* 0x000fe20000000000 */
[----:B------:R-:W-:Y:S01]  /*15f0*/  UMOV UR20, 0x0 ;  /* 0x0000000000147882 */ /* 0x000fe20000000000 */
[----:B------:R-:W-:Y:S01]  /*1600*/  UMOV UR21, 0x8110490 ;  /* 0x0811049000157882 */ /* 0x000fe20000000000 */
[----:B------:R1:W-:Y:S02]  /*1610*/  UTCHMMA gdesc[UR4], gdesc[UR6], tmem[UR13], tmem[UR18], idesc[UR19], !UPT ;  /* 0x00ff1206040075ea */ /* 0x0003e4000f80000d */
[----:B------:R1:W-:Y:S01]  /*1620*/  UTCHMMA gdesc[UR8], gdesc[UR6], tmem[UR14], tmem[UR20], idesc[UR21], !UPT ;  /* 0x00ff1406080075ea */ /* 0x0003e2000f80000e */
[----:B------:R-:W-:-:S02]  /*1630*/  NOP ;  /* 0x0000000000007918 */ /* 0x000fc40000000000 */
.L_x_6:
[----:B------:R-:W-:Y:S01]  /*1640*/  ELECT P0, URZ, PT ;  /* 0x0000000000ff782f */ /* 0x000fe20003800000 */
[----:B-1----:R-:W-:-:S03]  /*1650*/  UIADD3 UR4, UPT, UPT, UR12, 0x2800, URZ ;  /* 0x000028000c047890 */ /* 0x002fc6000fffe0ff */
[----:B------:R-:W-:Y:S01]  /*1660*/  ISETP.LT.U32.AND P0, PT, R4, 0x20, P0 ;  /* 0x000000200400780c */ /* 0x000fe20000701070 */
[----:B------:R-:W-:-:S12]  /*1670*/  UMOV UR5, URZ ;  /* 0x000000ff00057c82 */ /* 0x000fd80008000000 */
[----:B------:R-:W-:Y:S01]  /*1680*/  VOTEU.ANY UP0, P0 ;  /* 0x0000000000ff7886 */ /* 0x000fe20000000100 */
[----:B------:R-:W-:-:S04]  /*1690*/  VOTEU.ANY UP1, P0 ;  /* 0x0000000000ff7886 */ /* 0x000fc80000020100 */
[----:B------:R-:W-:Y:S01]  /*16a0*/  @UP0 UMOV UR6, UR4 ;  /* 0x0000000400060c82 */ /* 0x000fe20008000000 */
[----:B------:R-:W-:Y:S01]  /*16b0*/  USHF.L.U32 UR4, UR10, 0x15, URZ ;  /* 0x000000150a047899 */ /* 0x000fe200080006ff */
[----:B------:R1:W-:Y:S01]  /*16c0*/  @UP1 UTCBAR [UR6], URZ ;  /* 0x000000ff060013e9 */ /* 0x0003e200080000ff */
[----:B------:R-:W-:Y:S01]  /*16d0*/  BAR.SYNC.DEFER_BLOCKING 0x0 ;  /* 0x0000000000007b1d */ /* 0x000fe20000010000 */
[----:B------:R-:W-:Y:S02]  /*16e0*/  USHF.L.U32 UR5, UR10, 0x4, URZ ;  /* 0x000000040a057899 */ /* 0x000fe400080006ff */
[----:B------:R-:W-:Y:S02]  /*16f0*/  ULOP3.LUT UR4, UR4, 0x600000, URZ, 0xc0, !UPT ;  /* 0x0060000004047892 */ /* 0x000fe4000f8ec0ff */
[----:B------:R-:W-:-:S04]  /*1700*/  ULOP3.LUT UR5, UR5, 0x40, URZ, 0xc0, !UPT ;  /* 0x0000004005057892 */ /* 0x000fc8000f8ec0ff */
[----:B------:R-:W-:Y:S01]  /*1710*/  UIADD3 UR4, UPT, UPT, UR5, UR4, UR13 ;  /* 0x0000000405047290 */ /* 0x000fe2000fffe00d */
[----:B------:R-:W2:Y:S02]  /*1720*/  SYNCS.PHASECHK.TRANS64.TRYWAIT P0, [UR12+0x2800], RZ ;  /* 0x002800ffff0075a7 */ /* 0x000ea4000800110c */
[----:B-12---:R-:W-:Y:S09]  /*1730*/  @!P0 BRA `(.L_x_7) ;  /* 0x0000001400008947 */ /* 0x006ff20003800000 */
.L_x_11:
[----:B------:R-:W-:Y:S01]  /*1740*/  BAR.SYNC.DEFER_BLOCKING 0x0 ;  /* 0x0000000000007b1d */ /* 0x000fe20000010000 */
[C---:B------:R-:W-:Y:S02]  /*1750*/  IMAD.SHL.U32 R93, R90.reuse, 0x1000, RZ ;  /* 0x000010005a5d7824 */ /* 0x040fe400078e00ff */
[----:B------:R-:W-:Y:S02]  /*1760*/  IMAD.SHL.U32 R101, R90, 0x10, RZ ;  /* 0x000000105a657824 */ /* 0x000fe400078e00ff */
[----:B------:R-:W-:Y:S01]  /*1770*/  IMAD.SHL.U32 R91, R91, 0x80, RZ ;  /* 0x000000805b5b7824 */ /* 0x000fe200078e00ff */
[----:B------:R-:W-:Y:S01]  /*1780*/  LOP3.LUT R90, R93, 0x7000, RZ, 0xc0, !PT ;  /* 0x000070005d5a7812 */ /* 0x000fe200078ec0ff */
[----:B------:R-:W-:Y:S01]  /*1790*/  IMAD.SHL.U32 R93, R102, 0x10, RZ ;  /* 0x00000010665d7824 */ /* 0x000fe200078e00ff */
[----:B------:R-:W1:Y:S01]  /*17a0*/  LDTM.x64 R4, tmem[UR4] ;  /* 0x00000004000479ee */ /* 0x000e620008340000 */
[----:B------:R-:W2:Y:S01]  /*17b0*/  LDCU.64 UR4, c[0x0][0x390] ;  /* 0x00007200ff0477ac */ /* 0x000ea20008000a00 */
[----:B------:R-:W-:Y:S01]  /*17c0*/  LOP3.LUT R90, R90, 0xff0, R101, 0xf8, !PT ;  /* 0x00000ff05a5a7812 */ /* 0x000fe200078ef865 */
[----:B------:R-:W-:Y:S01]  /*17d0*/  IMAD.SHL.U32 R111, R88, 0x4, RZ ;  /* 0x00000004586f7824 */ /* 0x000fe200078e00ff */
[----:B------:R-:W-:Y:S01]  /*17e0*/  LOP3.LUT R91, R92, R91, R93, 0x1e, !PT ;  /* 0x0000005b5c5b7212 */ /* 0x000fe200078e1e5d */
[----:B------:R-:W-:Y:S01]  /*17f0*/  IMAD.SHL.U32 R88, R100, 0x40, RZ ;  /* 0x0000004064587824 */ /* 0x000fe200078e00ff */
[----:B------:R-:W-:Y:S01]  /*1800*/  LOP3.LUT R92, R90, 0x10, RZ, 0x3c, !PT ;  /* 0x000000105a5c7812 */ /* 0x000fe200078e3cff */
[----:B------:R-:W-:Y:S01]  /*1810*/  IMAD.SHL.U32 R108, R78, 0x40, RZ ;  /* 0x000000404e6c7824 */ /* 0x000fe200078e00ff */
[----:B------:R-:W-:Y:S01]  /*1820*/  LOP3.LUT R93, R90, 0x20, RZ, 0x3c, !PT ;  /* 0x000000205a5d7812 */ /* 0x000fe200078e3cff */
[----:B------:R-:W-:Y:S01]  /*1830*/  IMAD.SHL.U32 R102, R102, 0x4, RZ ;  /* 0x0000000466667824 */ /* 0x000fe200078e00ff */
[----:B------:R-:W-:-:S02]  /*1840*/  LOP3.LUT R101, R90, 0x30, RZ, 0x3c, !PT ;  /* 0x000000305a657812 */ /* 0x000fc400078e3cff */
[C---:B------:R-:W-:Y:S02]  /*1850*/  LOP3.LUT R103, R90.reuse, 0x40, RZ, 0x3c, !PT ;  /* 0x000000405a677812 */ /* 0x040fe400078e3cff */
[C---:B------:R-:W-:Y:S01]  /*1860*/  LOP3.LUT R104, R90.reuse, 0x50, RZ, 0x3c, !PT ;  /* 0x000000505a687812 */ /* 0x040fe200078e3cff */
[----:B------:R-:W1:Y:S01]  /*1870*/  @!P2 SYNCS.CCTL.IV [UR12+0x2800] ;  /* 0x00280000ff00a9b1 */ /* 0x000e62000800000c */
[----:B------:R-:W-:Y:S01]  /*1880*/  NOP ;  /* 0x0000000000007918 */ /* 0x000fe20000000000 */
[----:B-1----:R-:W-:Y:S01]  /*1890*/  BAR.SYNC.DEFER_BLOCKING 0x0 ;  /* 0x0000000000007b1d */ /* 0x002fe20000010000 */
[C---:B------:R-:W-:Y:S02]  /*18a0*/  LOP3.LUT R105, R90.reuse, 0x60, RZ, 0x3c, !PT ;  /* 0x000000605a697812 */ /* 0x040fe400078e3cff */
[----:B------:R-:W-:Y:S02]  /*18b0*/  LOP3.LUT R106, R90, 0x70, RZ, 0x3c, !PT ;  /* 0x000000705a6a7812 */ /* 0x000fe400078e3cff */
[----:B--2---:R-:W-:Y:S01]  /*18c0*/  LEA R109, P3, R100, UR4, 0x8 ;  /* 0x00000004646d7c11 */ /* 0x004fe2000f8640ff */
[----:B------:R-:W-:Y:S04]  /*18d0*/  STS.128 [R90+UR12], R4 ;  /* 0x000000045a007988 */ /* 0x000fe80008000c0c */
[----:B------:R-:W-:Y:S04]  /*18e0*/  STS.128 [R92+UR12], R8 ;  /* 0x000000085c007988 */ /* 0x000fe80008000c0c */
[----:B------:R-:W-:Y:S04]  /*18f0*/  STS.128 [R93+UR12], R12 ;  /* 0x0000000c5d007988 */ /* 0x000fe80008000c0c */
[----:B------:R-:W-:Y:S04]  /*1900*/  STS.128 [R101+UR12], R16 ;  /* 0x0000001065007988 */ /* 0x000fe80008000c0c */
[----:B------:R-:W-:Y:S04]  /*1910*/  STS.128 [R103+UR12], R20 ;  /* 0x0000001467007988 */ /* 0x000fe80008000c0c */
[----:B------:R-:W-:Y:S04]  /*1920*/  STS.128 [R104+UR12], R24 ;  /* 0x0000001868007988 */ /* 0x000fe80008000c0c */
[----:B------:R-:W-:Y:S04]  /*1930*/  STS.128 [R105+UR12], R28 ;  /* 0x0000001c69007988 */ /* 0x000fe80008000c0c */
[----:B------:R-:W-:Y:S01]  /*1940*/  STS.128 [R106+UR12], R32 ;  /* 0x000000206a007988 */ /* 0x000fe20008000c0c */
[----:B------:R-:W-:Y:S06]  /*1950*/  BAR.SYNC.DEFER_BLOCKING 0x0 ;  /* 0x0000000000007b1d */ /* 0x000fec0000010000 */
[----:B------:R-:W1:Y:S04]  /*1960*/  LDSM.16.M88.4 R4, [R91+UR12] ;  /* 0x0000000c5b04783b */ /* 0x000e680008000200 */
[----:B------:R-:W-:Y:S04]  /*1970*/  LDSM.16.M88.4 R8, [R91+UR12+0x200] ;  /* 0x0002000c5b08783b */ /* 0x000fe80008000200 */
[----:B------:R-:W-:Y:S04]  /*1980*/  LDSM.16.M88.4 R12, [R91+UR12+0x400] ;  /* 0x0004000c5b0c783b */ /* 0x000fe80008000200 */
[----:B------:R-:W-:Y:S04]  /*1990*/  LDSM.16.M88.4 R16, [R91+UR12+0x600] ;  /* 0x0006000c5b10783b */ /* 0x000fe80008000200 */
[----:B------:R-:W-:Y:S04]  /*19a0*/  LDSM.16.M88.4 R20, [R91+UR12+0x800] ;  /* 0x0008000c5b14783b */ /* 0x000fe80008000200 */
[----:B------:R-:W-:Y:S04]  /*19b0*/  LDSM.16.M88.4 R24, [R91+UR12+0xa00] ;  /* 0x000a000c5b18783b */ /* 0x000fe80008000200 */
[----:B------:R-:W-:Y:S04]  /*19c0*/  LDSM.16.M88.4 R28, [R91+UR12+0xc00] ;  /* 0x000c000c5b1c783b */ /* 0x000fe80008000200 */
[----:B------:R-:W-:Y:S01]  /*19d0*/  LDSM.16.M88.4 R32, [R91+UR12+0xe00] ;  /* 0x000e000c5b20783b */ /* 0x000fe20008000200 */
[----:B------:R-:W-:Y:S06]  /*19e0*/  BAR.SYNC.DEFER_BLOCKING 0x0 ;  /* 0x0000000000007b1d */ /* 0x000fec0000010000 */
[----:B------:R2:W-:Y:S04]  /*19f0*/  STS.128 [R90+UR12], R36 ;  /* 0x000000245a007988 */ /* 0x0005e80008000c0c */
[----:B------:R3:W-:Y:S04]  /*1a00*/  STS.128 [R92+UR12], R40 ;  /* 0x000000285c007988 */ /* 0x0007e80008000c0c */
[----:B------:R4:W-:Y:S04]  /*1a10*/  STS.128 [R93+UR12], R44 ;  /* 0x0000002c5d007988 */ /* 0x0009e80008000c0c */
[----:B------:R-:W-:Y:S04]  /*1a20*/  STS.128 [R101+UR12], R48 ;  /* 0x0000003065007988 */ /* 0x000fe80008000c0c */
[----:B------:R-:W-:Y:S01]  /*1a30*/  STS.128 [R103+UR12], R52 ;  /* 0x0000003467007988 */ /* 0x000fe20008000c0c */
[----:B--2---:R-:W-:Y:S01]  /*1a40*/  IMAD.SHL.U32 R37, R99, 0x40, RZ ;  /* 0x0000004063257824 */ /* 0x004fe200078e00ff */
[----:B------:R-:W-:Y:S01]  /*1a50*/  LEA.HI.X R36, R88, UR5, RZ, 0x2, P3 ;  /* 0x0000000558247c11 */ /* 0x000fe200098f14ff */
[C---:B------:R-:W-:Y:S01]  /*1a60*/  IMAD.SHL.U32 R39, R97.reuse, 0x40, RZ ;  /* 0x0000004061277824 */ /* 0x040fe200078e00ff */
[----:B------:R2:W-:Y:S01]  /*1a70*/  STS.128 [R104+UR12], R56 ;  /* 0x0000003868007988 */ /* 0x0005e20008000c0c */
[----:B------:R-:W-:Y:S01]  /*1a80*/  IMAD.SHL.U32 R38, R98, 0x40, RZ ;  /* 0x0000004062267824 */ /* 0x000fe200078e00ff */
[----:B------:R-:W-:Y:S01]  /*1a90*/  LEA R97, P0, R97, UR4, 0x8 ;  /* 0x0000000461617c11 */ /* 0x000fe2000f8040ff */
[----:B---3--:R-:W-:Y:S01]  /*1aa0*/  IMAD.SHL.U32 R41, R96, 0x40, RZ ;  /* 0x0000004060297824 */ /* 0x008fe200078e00ff */
[----:B------:R-:W-:Y:S01]  /*1ab0*/  LEA R98, P4, R98, UR4, 0x8 ;  /* 0x0000000462627c11 */ /* 0x000fe2000f8840ff */
[C---:B------:R-:W-:Y:S01]  /*1ac0*/  IMAD.SHL.U32 R42, R95.reuse, 0x40, RZ ;  /* 0x000000405f2a7824 */ /* 0x040fe200078e00ff */
[----:B------:R-:W-:Y:S01]  /*1ad0*/  LEA R96, P5, R96, UR4, 0x8 ;  /* 0x0000000460607c11 */ /* 0x000fe2000f8a40ff */
[----:B------:R-:W-:Y:S01]  /*1ae0*/  IMAD.SHL.U32 R43, R94, 0x40, RZ ;  /* 0x000000405e2b7824 */ /* 0x000fe200078e00ff */
[----:B------:R-:W-:Y:S01]  /*1af0*/  LEA R95, P6, R95, UR4, 0x8 ;  /* 0x000000045f5f7c11 */ /* 0x000fe2000f8c40ff */
[----:B----4-:R-:W-:Y:S01]  /*1b00*/  IMAD.SHL.U32 R44, R0, 0x40, RZ ;  /* 0x00000040002c7824 */ /* 0x010fe200078e00ff */
[----:B------:R-:W-:Y:S01]  /*1b10*/  LEA R94, P3, R94, UR4, 0x8 ;  /* 0x000000045e5e7c11 */ /* 0x000fe2000f8640ff */
[----:B------:R-:W-:Y:S01]  /*1b20*/  IMAD.SHL.U32 R45, R2, 0x40, RZ ;  /* 0x00000040022d7824 */ /* 0x000fe200078e00ff */
[----:B------:R-:W-:Y:S01]  /*1b30*/  LEA.HI.X R39, R39, UR5, RZ, 0x2, P0 ;  /* 0x0000000527277c11 */ /* 0x000fe200080f14ff */
[----:B------:R-:W-:Y:S01]  /*1b40*/  IMAD.SHL.U32 R46, R3, 0x40, RZ ;  /* 0x00000040032e7824 */ /* 0x000fe200078e00ff */
[----:B------:R-:W-:Y:S01]  /*1b50*/  LEA.HI.X R38, R38, UR5, RZ, 0x2, P4 ;  /* 0x0000000526267c11 */ /* 0x000fe2000a0f14ff */
[----:B------:R-:W-:Y:S01]  /*1b60*/  IMAD.SHL.U32 R88, R72, 0x40, RZ ;  /* 0x0000004048587824 */ /* 0x000fe200078e00ff */
[----:B--2---:R-:W-:Y:S01]  /*1b70*/  LEA R58, P2, R99, UR4, 0x8 ;  /* 0x00000004633a7c11 */ /* 0x004fe2000f8440ff */
[----:B------:R-:W-:Y:S01]  /*1b80*/  IMAD.SHL.U32 R47, R68, 0x40, RZ ;  /* 0x00000040442f7824 */ /* 0x000fe200078e00ff */
[----:B------:R-:W-:Y:S01]  /*1b90*/  LEA R40, P0, R3, UR4, 0x8 ;  /* 0x0000000403287c11 */ /* 0x000fe2000f8040ff */
[----:B------:R-:W-:Y:S01]  /*1ba0*/  IMAD.SHL.U32 R48, R69, 0x40, RZ ;  /* 0x0000004045307824 */ /* 0x000fe200078e00ff */
[----:B------:R-:W-:Y:S01]  /*1bb0*/  LEA.HI.X R37, R37, UR5, RZ, 0x2, P2 ;  /* 0x0000000525257c11 */ /* 0x000fe200090f14ff */
[----:B------:R2:W-:Y:S01]  /*1bc0*/  STS.128 [R105+UR12], R60 ;  /* 0x0000003c69007988 */ /* 0x0005e20008000c0c */
[----:B------:R-:W-:Y:S01]  /*1bd0*/  LEA R0, P2, R0, UR4, 0x8 ;  /* 0x0000000400007c11 */ /* 0x000fe2000f8440ff */
[----:B------:R-:W-:Y:S01]  /*1be0*/  IMAD.SHL.U32 R49, R70, 0x40, RZ ;  /* 0x0000004046317824 */ /* 0x000fe200078e00ff */
[----:B------:R-:W-:Y:S01]  /*1bf0*/  LEA R2, P4, R2, UR4, 0x8 ;  /* 0x0000000402027c11 */ /* 0x000fe2000f8840ff */
[----:B------:R3:W-:Y:S01]  /*1c00*/  STS.128 [R106+UR12], R64 ;  /* 0x000000406a007988 */ /* 0x0007e20008000c0c */
[----:B------:R-:W-:Y:S01]  /*1c10*/  LEA.HI.X R3, R41, UR5, RZ, 0x2, P5 ;  /* 0x0000000529037c11 */ /* 0x000fe2000a8f14ff */
[----:B------:R-:W-:Y:S01]  /*1c20*/  IMAD.SHL.U32 R50, R71, 0x40, RZ ;  /* 0x0000004047327824 */ /* 0x000fe200078e00ff */
        /* <DEDUP_REMOVED lines=8> */
[----:B------:R-:W-:Y:S01]  /*1cb0*/  LEA R72, P4, R72, UR4, 0x8 ;  /* 0x0000000448487c11 */ /* 0x000fe2000f8840ff */
[----:B--2---:R-:W-:Y:S01]  /*1cc0*/  IMAD.SHL.U32 R62, R75, 0x40, RZ ;  /* 0x000000404b3e7824 */ /* 0x004fe200078e00ff */
[----:B------:R-:W-:Y:S01]  /*1cd0*/  LEA R68, P5, R68, UR4, 0x8 ;  /* 0x0000000444447c11 */ /* 0x000fe2000f8a40ff */
[----:B------:R-:W-:Y:S01]  /*1ce0*/  IMAD.SHL.U32 R63, R76, 0x40, RZ ;  /* 0x000000404c3f7824 */ /* 0x000fe200078e00ff */
[----:B------:R-:W-:Y:S01]  /*1cf0*/  LEA.HI.X R88, R88, UR5, RZ, 0x2, P4 ;  /* 0x0000000558587c11 */ /* 0x000fe2000a0f14ff */
[----:B------:R-:W-:Y:S01]  /*1d00*/  IMAD.SHL.U32 R90, R80, 0x40, RZ ;  /* 0x00000040505a7824 */ /* 0x000fe200078e00ff */
[----:B------:R-:W-:Y:S01]  /*1d10*/  LEA R78, P4, R78, UR4, 0x8 ;  /* 0x000000044e4e7c11 */ /* 0x000fe2000f8840ff */
[----:B------:R-:W-:Y:S01]  /*1d20*/  IMAD.SHL.U32 R92, R81, 0x40, RZ ;  /* 0x00000040515c7824 */ /* 0x000fe200078e00ff */
[----:B------:R-:W-:Y:S01]  /*1d30*/  LEA R69, P6, R69, UR4, 0x8 ;  /* 0x0000000445457c11 */ /* 0x000fe2000f8c40ff */
[----:B------:R-:W-:Y:S01]  /*1d40*/  IMAD.SHL.U32 R93, R82, 0x40, RZ ;  /* 0x00000040525d7824 */ /* 0x000fe200078e00ff */
[----:B------:R-:W-:Y:S01]  /*1d50*/  BAR.SYNC.DEFER_BLOCKING 0x0 ;  /* 0x0000000000007b1d */ /* 0x000fe20000010000 */
[----:B------:R-:W-:Y:S01]  /*1d60*/  LEA R70, P3, R70, UR4, 0x8 ;  /* 0x0000000446467c11 */ /* 0x000fe2000f8640ff */
[----:B------:R-:W-:Y:S01]  /*1d70*/  IMAD.SHL.U32 R105, R85, 0x40, RZ ;  /* 0x0000004055697824 */ /* 0x000fe200078e00ff */
[----:B------:R-:W-:Y:S01]  /*1d80*/  LEA.HI.X R45, R46, UR5, RZ, 0x2, P0 ;  /* 0x000000052e2d7c11 */ /* 0x000fe200080f14ff */
[----:B---3--:R-:W-:Y:S01]  /*1d90*/  IMAD.SHL.U32 R106, R77, 0x40, RZ ;  /* 0x000000404d6a7824 */ /* 0x008fe200078e00ff */
[----:B------:R-:W-:Y:S01]  /*1da0*/  LEA R71, P2, R71, UR4, 0x8 ;  /* 0x0000000447477c11 */ /* 0x000fe2000f8440ff */
[----:B------:R-:W-:Y:S01]  /*1db0*/  IMAD.SHL.U32 R101, R83, 0x40, RZ ;  /* 0x0000004053657824 */ /* 0x000fe200078e00ff */
[----:B------:R-:W-:-:S02]  /*1dc0*/  LEA.HI.X R46, R47, UR5, RZ, 0x2, P5 ;  /* 0x000000052f2e7c11 */ /* 0x000fc4000a8f14ff */
[----:B------:R-:W-:Y:S02]  /*1dd0*/  LEA.HI.X R108, R108, UR5, RZ, 0x2, P4 ;  /* 0x000000056c6c7c11 */ /* 0x000fe4000a0f14ff */
[----:B------:R-:W-:Y:S02]  /*1de0*/  LEA R73, P0, R73, UR4, 0x8 ;  /* 0x0000000449497c11 */ /* 0x000fe4000f8040ff */
[----:B------:R-:W-:Y:S02]  /*1df0*/  LEA.HI.X R47, R48, UR5, RZ, 0x2, P6 ;  /* 0x00000005302f7c11 */ /* 0x000fe4000b0f14ff */
[----:B------:R-:W-:Y:S02]  /*1e00*/  LEA R84, P4, R84, UR4, 0x8 ;  /* 0x0000000454547c11 */ /* 0x000fe4000f8840ff */
[----:B------:R-:W-:Y:S02]  /*1e10*/  LEA R74, P5, R74, UR4, 0x8 ;  /* 0x000000044a4a7c11 */ /* 0x000fe4000f8a40ff */
[----:B------:R-:W-:-:S02]  /*1e20*/  LEA R75, P6, R75, UR4, 0x8 ;  /* 0x000000044b4b7c11 */ /* 0x000fc4000f8c40ff */
[----:B------:R-:W-:Y:S02]  /*1e30*/  LEA.HI.X R48, R49, UR5, RZ, 0x2, P3 ;  /* 0x0000000531307c11 */ /* 0x000fe400098f14ff */
[----:B------:R-:W-:Y:S02]  /*1e40*/  LEA.HI.X R49, R50, UR5, RZ, 0x2, P2 ;  /* 0x0000000532317c11 */ /* 0x000fe400090f14ff */
[----:B------:R-:W-:Y:S02]  /*1e50*/  LEA R76, P3, R76, UR4, 0x8 ;  /* 0x000000044c4c7c11 */ /* 0x000fe4000f8640ff */
[----:B------:R-:W-:Y:S02]  /*1e60*/  LEA.HI.X R50, R51, UR5, RZ, 0x2, P0 ;  /* 0x0000000533327c11 */ /* 0x000fe400080f14ff */
[----:B------:R-:W-:Y:S02]  /*1e70*/  LEA.HI.X R103, R103, UR5, RZ, 0x2, P4 ;  /* 0x0000000567677c11 */ /* 0x000fe4000a0f14ff */
[----:B------:R-:W-:-:S02]  /*1e80*/  LEA.HI.X R51, R52, UR5, RZ, 0x2, P5 ;  /* 0x0000000534337c11 */ /* 0x000fc4000a8f14ff */
[----:B------:R-:W-:Y:S02]  /*1e90*/  LEA.HI.X R62, R62, UR5, RZ, 0x2, P6 ;  /* 0x000000053e3e7c11 */ /* 0x000fe4000b0f14ff */
[----:B------:R-:W-:Y:S02]  /*1ea0*/  LEA R57, P4, R89, UR4, 0x2 ;  /* 0x0000000459397c11 */ /* 0x000fe4000f8810ff */
[----:B------:R-:W-:Y:S02]  /*1eb0*/  LEA R79, P0, R79, UR4, 0x8 ;  /* 0x000000044f4f7c11 */ /* 0x000fe4000f8040ff */
[----:B------:R-:W-:Y:S02]  /*1ec0*/  LEA R80, P5, R80, UR4, 0x8 ;  /* 0x0000000450507c11 */ /* 0x000fe4000f8a40ff */
[----:B------:R-:W-:Y:S02]  /*1ed0*/  LEA R81, P6, R81, UR4, 0x8 ;  /* 0x0000000451517c11 */ /* 0x000fe4000f8c40ff */
[----:B------:R-:W-:-:S02]  /*1ee0*/  LEA.HI.X R63, R63, UR5, RZ, 0x2, P3 ;  /* 0x000000053f3f7c11 */ /* 0x000fc400098f14ff */
[----:B------:R-:W-:Y:S02]  /*1ef0*/  LEA R107, P3, R82, UR4, 0x8 ;  /* 0x00000004526b7c11 */ /* 0x000fe4000f8640ff */
[----:B------:R-:W-:Y:S02]  /*1f00*/  LEA.HI.X R89, R89, UR5, RZ, 0x2, P4 ;  /* 0x0000000559597c11 */ /* 0x000fe4000a0f14ff */
[----:B------:R-:W-:Y:S02]  /*1f10*/  LEA.HI.X R82, R53, UR5, RZ, 0x2, P0 ;  /* 0x0000000535527c11 */ /* 0x000fe400080f14ff */
[----:B------:R-:W-:Y:S02]  /*1f20*/  LEA.HI.X R90, R90, UR5, RZ, 0x2, P5 ;  /* 0x000000055a5a7c11 */ /* 0x000fe4000a8f14ff */
[----:B------:R-:W-:Y:S02]  /*1f30*/  LEA.HI.X R92, R92, UR5, RZ, 0x2, P6 ;  /* 0x000000055c5c7c11 */ /* 0x000fe4000b0f14ff */
[----:B------:R-:W-:-:S02]  /*1f40*/  IADD3 R56, P4, PT, R102, R57, RZ ;  /* 0x0000003966387210 */ /* 0x000fc40007f9e0ff */
[----:B------:R-:W-:Y:S02]  /*1f50*/  LEA R85, P0, R85, UR4, 0x8 ;  /* 0x0000000455557c11 */ /* 0x000fe4000f8040ff */
[C---:B------:R-:W-:Y:S01]  /*1f60*/  IADD3 R52, P6, P5, R102.reuse, UR4, R111 ;  /* 0x0000000466347c10 */ /* 0x040fe2000fdde06f */
[----:B------:R-:W-:Y:S01]  /*1f70*/  IMAD.X R57, RZ, RZ, R89, P4 ;  /* 0x000000ffff397224 */ /* 0x000fe200020e0659 */
[----:B------:R-:W-:Y:S02]  /*1f80*/  LEA.HI.X R105, R105, UR5, RZ, 0x2, P0 ;  /* 0x0000000569697c11 */ /* 0x000fe400080f14ff */
[----:B------:R-:W-:Y:S02]  /*1f90*/  IADD3.X R53, PT, PT, RZ, UR5, RZ, P6, P5 ;  /* 0x00000005ff357c10 */ /* 0x000fe4000b7ea4ff */
[C---:B------:R-:W-:Y:S02]  /*1fa0*/  IADD3 R54, P0, PT, R102.reuse, R109, RZ ;  /* 0x0000006d66367210 */ /* 0x040fe40007f1e0ff */
[C---:B------:R-:W-:Y:S01]  /*1fb0*/  IADD3 R58, P6, PT, R102.reuse, R58, RZ ;  /* 0x0000003a663a7210 */ /* 0x040fe20007fde0ff */
[----:B-1----:R-:W-:Y:S01]  /*1fc0*/  STG.E desc[UR16][R52.64], R4 ;  /* 0x0000000434007986 */ /* 0x002fe2000c101910 */
[C---:B------:R-:W-:Y:S01]  /*1fd0*/  IADD3 R98, P5, PT, R102.reuse, R98, RZ ;  /* 0x0000006266627210 */ /* 0x040fe20007fbe0ff */
[----:B------:R-:W-:Y:S01]  /*1fe0*/  IMAD.X R55, RZ, RZ, R36, P0 ;  /* 0x000000ffff377224 */ /* 0x000fe200000e0624 */
[C---:B------:R-:W-:Y:S01]  /*1ff0*/  IADD3 R60, P4, PT, R102.reuse, R97, RZ ;  /* 0x00000061663c7210 */ /* 0x040fe20007f9e0ff */
[----:B------:R-:W-:Y:S01]  /*2000*/  IMAD.X R59, RZ, RZ, R37, P6 ;  /* 0x000000ffff3b7224 */ /* 0x000fe200030e0625 */
[C---:B------:R-:W-:Y:S01]  /*2010*/  IADD3 R96, P0, PT, R102.reuse, R96, RZ ;  /* 0x0000006066607210 */ /* 0x040fe20007f1e0ff */
[----:B------:R-:W-:Y:S01]  /*2020*/  IMAD.X R99, RZ, RZ, R38, P5 ;  /* 0x000000ffff637224 */ /* 0x000fe200028e0626 */
[C---:B------:R-:W-:Y:S01]  /*2030*/  IADD3 R64, P6, PT, R102.reuse, R95, RZ ;  /* 0x0000005f66407210 */ /* 0x040fe20007fde0ff */
[----:B------:R-:W-:Y:S01]  /*2040*/  IMAD.X R61, RZ, RZ, R39, P4 ;  /* 0x000000ffff3d7224 */ /* 0x000fe200020e0627 */
[C---:B------:R-:W-:Y:S01]  /*2050*/  IADD3 R94, P5, PT, R102.reuse, R94, RZ ;  /* 0x0000005e665e7210 */ /* 0x040fe20007fbe0ff */
[----:B------:R-:W1:Y:S01]  /*2060*/  LDSM.16.M88.4 R36, [R91+UR12] ;  /* 0x0000000c5b24783b */ /* 0x000e620008000200 */
        /* <DEDUP_REMOVED lines=9> */
[----:B------:R-:W2:Y:S01]  /*2100*/  LDSM.16.M88.4 R40, [R91+UR12+0x200] ;  /* 0x0002000c5b28783b */ /* 0x000ea20008000200 */
        /* <DEDUP_REMOVED lines=8> */
[----:B------:R-:W3:Y:S01]  /*2190*/  LDSM.16.M88.4 R44, [R91+UR12+0x400] ;  /* 0x0004000c5b2c783b */ /* 0x000ee20008000200 */
[----:B------:R-:W-:Y:S01]  /*21a0*/  IMAD.X R71, RZ, RZ, R48, P0 ;  /* 0x000000ffff477224 */ /* 0x000fe200000e0630 */
[C---:B------:R-:W-:Y:S01]  /*21b0*/  IADD3 R74, P0, PT, R102.reuse, R74, RZ ;  /* 0x0000004a664a7210 */ /* 0x040fe20007f1e0ff */
[----:B------:R-:W-:Y:S01]  /*21c0*/  IMAD.X R115, RZ, RZ, R49, P6 ;  /* 0x000000ffff737224 */ /* 0x000fe200030e0631 */
[C---:B------:R-:W-:Y:S01]  /*21d0*/  IADD3 R118, P6, PT, R102.reuse, R75, RZ ;  /* 0x0000004b66767210 */ /* 0x040fe20007fde0ff */
[----:B------:R-:W-:Y:S01]  /*21e0*/  IMAD.X R117, RZ, RZ, R50, P4 ;  /* 0x000000ffff757224 */ /* 0x000fe200020e0632 */
[----:B------:R-:W-:Y:S01]  /*21f0*/  LEA R77, P2, R77, UR4, 0x8 ;  /* 0x000000044d4d7c11 */ /* 0x000fe2000f8440ff */
[----:B------:R-:W-:Y:S01]  /*2200*/  IMAD.X R75, RZ, RZ, R51, P0 ;  /* 0x000000ffff4b7224 */ /* 0x000fe200000e0633 */
[C---:B------:R-:W-:Y:S01]  /*2210*/  IADD3 R78, P0, PT, R102.reuse, R78, RZ ;  /* 0x0000004e664e7210 */ /* 0x040fe20007f1e0ff */
[----:B------:R-:W4:Y:S01]  /*2220*/  LDSM.16.M88.4 R48, [R91+UR12+0x600] ;  /* 0x0006000c5b30783b */ /* 0x000f220008000200 */
[----:B------:R-:W-:Y:S01]  /*2230*/  IMAD.X R73, RZ, RZ, R88, P5 ;  /* 0x000000ffff497224 */ /* 0x000fe200028e0658 */
[----:B------:R-:W-:Y:S01]  /*2240*/  IADD3 R76, P5, PT, R102, R76, RZ ;  /* 0x0000004c664c7210 */ /* 0x000fe20007fbe0ff */
[----:B------:R-:W-:Y:S01]  /*2250*/  IMAD.X R119, RZ, RZ, R62, P6 ;  /* 0x000000ffff777224 */ /* 0x000fe200030e063e */
[----:B------:R-:W-:-:S02]  /*2260*/  LEA.HI.X R106, R106, UR5, RZ, 0x2, P2 ;  /* 0x000000056a6a7c11 */ /* 0x000fc400090f14ff */
[C---:B------:R-:W-:Y:S01]  /*2270*/  IADD3 R88, P4, PT, R102.reuse, R77, RZ ;  /* 0x0000004d66587210 */ /* 0x040fe20007f9e0ff */
[----:B------:R-:W-:Y:S01]  /*2280*/  IMAD.X R77, RZ, RZ, R63, P5 ;  /* 0x000000ffff4d7224 */ /* 0x000fe200028e063f */
[C---:B------:R-:W-:Y:S01]  /*2290*/  IADD3 R62, P6, PT, R102.reuse, R79, RZ ;  /* 0x0000004f663e7210 */ /* 0x040fe20007fde0ff */
[----:B------:R-:W-:Y:S01]  /*22a0*/  IMAD.X R79, RZ, RZ, R108, P0 ;  /* 0x000000ffff4f7224 */ /* 0x000fe200000e066c */
[----:B------:R-:W-:Y:S01]  /*22b0*/  LEA R83, P2, R83, UR4, 0x8 ;  /* 0x0000000453537c11 */ /* 0x000fe2000f8440ff */
[----:B------:R-:W-:Y:S01]  /*22c0*/  IMAD.X R89, RZ, RZ, R106, P4 ;  /* 0x000000ffff597224 */ /* 0x000fe200020e066a */
[----:B-1----:R-:W-:Y:S01]  /*22d0*/  STG.E desc[UR16][R52.64+0x80], R36 ;  /* 0x0000802434007986 */ /* 0x002fe2000c101910 */
[C---:B------:R-:W-:Y:S01]  /*22e0*/  IADD3 R80, P5, PT, R102.reuse, R80, RZ ;  /* 0x0000005066507210 */ /* 0x040fe20007fbe0ff */
[----:B------:R-:W-:Y:S01]  /*22f0*/  IMAD.X R63, RZ, RZ, R82, P6 ;  /* 0x000000ffff3f7224 */ /* 0x000fe200030e0652 */
[----:B------:R-:W-:Y:S01]  /*2300*/  LEA.HI.X R93, R93, UR5, RZ, 0x2, P3 ;  /* 0x000000055d5d7c11 */ /* 0x000fe200098f14ff */
[----:B------:R-:W-:Y:S01]  /*2310*/  STG.E desc[UR16][R56.64], R5 ;  /* 0x0000000538007986 */ /* 0x000fe2000c101910 */
[----:B------:R-:W-:Y:S01]  /*2320*/  IADD3 R106, P4, PT, R102, R81, RZ ;  /* 0x00000051666a7210 */ /* 0x000fe20007f9e0ff */
[----:B------:R-:W-:Y:S01]  /*2330*/  IMAD.X R81, RZ, RZ, R90, P5 ;  /* 0x000000ffff517224 */ /* 0x000fe200028e065a */
[C---:B------:R-:W-:Y:S01]  /*2340*/  LEA R100, P3, R86.reuse, UR4, 0x8 ;  /* 0x0000000456647c11 */ /* 0x040fe2000f8640ff */
[----:B------:R-:W-:Y:S01]  /*2350*/  STG.E desc[UR16][R56.64+0x80], R37 ;  /* 0x0000802538007986 */ /* 0x000fe2000c101910 */
[----:B------:R-:W-:Y:S01]  /*2360*/  LEA.HI.X R101, R101, UR5, RZ, 0x2, P2 ;  /* 0x0000000565657c11 */ /* 0x000fe200090f14ff */
[----:B------:R-:W-:Y:S01]  /*2370*/  IMAD.SHL.U32 R86, R86, 0x40, RZ ;  /* 0x0000004056567824 */ /* 0x000fe200078e00ff */
[C---:B------:R-:W-:Y:S01]  /*2380*/  IADD3 R108, P0, PT, R102.reuse, R107, RZ ;  /* 0x0000006b666c7210 */ /* 0x040fe20007f1e0ff */
[----:B------:R-:W-:Y:S01]  /*2390*/  STG.E desc[UR16][R54.64], R6 ;  /* 0x0000000636007986 */ /* 0x000fe2000c101910 */
[C---:B------:R-:W-:Y:S01]  /*23a0*/  LEA R104, P2, R87.reuse, UR4, 0x8 ;  /* 0x0000000457687c11 */ /* 0x040fe2000f8440ff */
[----:B------:R-:W-:Y:S01]  /*23b0*/  IMAD.SHL.U32 R87, R87, 0x40, RZ ;  /* 0x0000004057577824 */ /* 0x000fe200078e00ff */
[C---:B------:R-:W-:Y:S01]  /*23c0*/  IADD3 R82, P6, PT, R102.reuse, R83, RZ ;  /* 0x0000005366527210 */ /* 0x040fe20007fde0ff */
[----:B------:R-:W-:Y:S01]  /*23d0*/  STG.E desc[UR16][R54.64+0x80], R38 ;  /* 0x0000802636007986 */ /* 0x000fe2000c101910 */
[C---:B------:R-:W-:Y:S01]  /*23e0*/  IADD3 R84, P5, PT, R102.reuse, R84, RZ ;  /* 0x0000005466547210 */ /* 0x040fe20007fbe0ff */
[----:B------:R-:W-:Y:S01]  /*23f0*/  IMAD.X R107, RZ, RZ, R92, P4 ;  /* 0x000000ffff6b7224 */ /* 0x000fe200020e065c */
[C---:B------:R-:W-:Y:S01]  /*2400*/  IADD3 R90, P4, PT, R102.reuse, R85, RZ ;  /* 0x00000055665a7210 */ /* 0x040fe20007f9e0ff */
[----:B------:R-:W-:Y:S01]  /*2410*/  STG.E desc[UR16][R58.64], R7 ;  /* 0x000000073a007986 */ /* 0x000fe2000c101910 */
[----:B------:R-:W-:Y:S01]  /*2420*/  IMAD.X R109, RZ, RZ, R93, P0 ;  /* 0x000000ffff6d7224 */ /* 0x000fe200000e065d */
[----:B------:R-:W-:Y:S01]  /*2430*/  IADD3 R100, P0, PT, R102, R100, RZ ;  /* 0x0000006466647210 */ /* 0x000fe20007f1e0ff */
[----:B------:R-:W-:Y:S01]  /*2440*/  IMAD.X R83, RZ, RZ, R101, P6 ;  /* 0x000000ffff537224 */ /* 0x000fe200030e0665 */
[----:B------:R-:W1:Y:S01]  /*2450*/  LDSM.16.M88.4 R4, [R91+UR12+0x800] ;  /* 0x0008000c5b04783b */ /* 0x000e620008000200 */
[----:B------:R-:W-:Y:S01]  /*2460*/  LEA.HI.X R86, R86, UR5, RZ, 0x2, P3 ;  /* 0x0000000556567c11 */ /* 0x000fe200098f14ff */
[----:B------:R-:W-:Y:S01]  /*2470*/  IMAD.X R85, RZ, RZ, R103, P5 ;  /* 0x000000ffff557224 */ /* 0x000fe200028e0667 */
[----:B------:R-:W-:Y:S01]  /*2480*/  IADD3 R102, P6, PT, R102, R104, RZ ;  /* 0x0000006866667210 */ /* 0x000fe20007fde0ff */
[----:B------:R-:W-:Y:S01]  /*2490*/  STG.E desc[UR16][R58.64+0x80], R39 ;  /* 0x000080273a007986 */ /* 0x000fe2000c101910 */
[----:B------:R-:W-:Y:S01]  /*24a0*/  LEA.HI.X R87, R87, UR5, RZ, 0x2, P2 ;  /* 0x0000000557577c11 */ /* 0x000fe200090f14ff */
[----:B------:R-:W-:-:S02]  /*24b0*/  IMAD.X R101, RZ, RZ, R86, P0 ;  /* 0x000000ffff657224 */ /* 0x000fc400000e0656 */
[----:B------:R-:W-:Y:S02]  /*24c0*/  STG.E desc[UR16][R98.64], R8 ;  /* 0x0000000862007986 */ /* 0x000fe4000c101910 */
[----:B------:R-:W-:Y:S02]  /*24d0*/  IMAD.X R103, RZ, RZ, R87, P6 ;  /* 0x000000ffff677224 */ /* 0x000fe400030e0657 */
[----:B--2---:R-:W-:Y:S04]  /*24e0*/  STG.E desc[UR16][R98.64+0x80], R40 ;  /* 0x0000802862007986 */ /* 0x004fe8000c101910 */
[----:B------:R-:W2:Y:S04]  /*24f0*/  LDSM.16.M88.4 R52, [R91+UR12+0xa00] ;  /* 0x000a000c5b34783b */ /* 0x000ea80008000200 */
[----:B------:R-:W-:Y:S04]  /*2500*/  STG.E desc[UR16][R60.64], R9 ;  /* 0x000000093c007986 */ /* 0x000fe8000c101910 */
[----:B------:R-:W-:Y:S04]  /*2510*/  STG.E desc[UR16][R60.64+0x80], R41 ;  /* 0x000080293c007986 */ /* 0x000fe8000c101910 */
[----:B------:R-:W-:Y:S04]  /*2520*/  STG.E desc[UR16][R96.64], R10 ;  /* 0x0000000a60007986 */ /* 0x000fe8000c101910 */
[----:B------:R-:W-:Y:S04]  /*2530*/  STG.E desc[UR16][R96.64+0x80], R42 ;  /* 0x0000802a60007986 */ /* 0x000fe8000c101910 */
[----:B------:R-:W-:Y:S04]  /*2540*/  STG.E desc[UR16][R64.64], R11 ;  /* 0x0000000b40007986 */ /* 0x000fe8000c101910 */
[----:B------:R-:W-:Y:S04]  /*2550*/  STG.E desc[UR16][R64.64+0x80], R43 ;  /* 0x0000802b40007986 */ /* 0x000fe8000c101910 */
[----:B------:R-:W-:Y:S04]  /*2560*/  STG.E desc[UR16][R94.64], R12 ;  /* 0x0000000c5e007986 */ /* 0x000fe8000c101910 */
[----:B---3--:R-:W-:Y:S04]  /*2570*/  STG.E desc[UR16][R94.64+0x80], R44 ;  /* 0x0000802c5e007986 */ /* 0x008fe8000c101910 */
[----:B------:R-:W3:Y:S04]  /*2580*/  LDSM.16.M88.4 R8, [R91+UR12+0xc00] ;  /* 0x000c000c5b08783b */ /* 0x000ee80008000200 */
[----:B------:R-:W-:Y:S04]  /*2590*/  STG.E desc[UR16][R66.64], R13 ;  /* 0x0000000d42007986 */ /* 0x000fe8000c101910 */
[----:B------:R-:W-:Y:S04]  /*25a0*/  STG.E desc[UR16][R66.64+0x80], R45 ;  /* 0x0000802d42007986 */ /* 0x000fe8000c101910 */
[----:B------:R-:W-:Y:S04]  /*25b0*/  STG.E desc[UR16][R2.64], R14 ;  /* 0x0000000e02007986 */ /* 0x000fe8000c101910 */
[----:B------:R-:W-:Y:S04]  /*25c0*/  STG.E desc[UR16][R2.64+0x80], R46 ;  /* 0x0000802e02007986 */ /* 0x000fe8000c101910 */
[----:B------:R-:W-:Y:S04]  /*25d0*/  STG.E desc[UR16][R110.64], R15 ;  /* 0x0000000f6e007986 */ /* 0x000fe8000c101910 */
[----:B------:R5:W0:Y:S04]  /*25e0*/  LDSM.16.M88.4 R12, [R91+UR12+0xe00] ;  /* 0x000e000c5b0c783b */ /* 0x000a280008000200 */
[----:B------:R0:W-:Y:S04]  /*25f0*/  STG.E desc[UR16][R110.64+0x80], R47 ;  /* 0x0000802f6e007986 */ /* 0x0001e8000c101910 */
[----:B------:R0:W-:Y:S01]  /*2600*/  STG.E desc[UR16][R68.64], R16 ;  /* 0x0000001044007986 */ /* 0x0001e2000c101910 */
[----:B-----5:R-:W-:-:S03]  /*2610*/  IMAD.X R91, RZ, RZ, R105, P4 ;  /* 0x000000ffff5b7224 */ /* 0x020fc600020e0669 */
[----:B----4-:R4:W-:Y:S04]  /*2620*/  STG.E desc[UR16][R68.64+0x80], R48 ;  /* 0x0000803044007986 */ /* 0x0109e8000c101910 */
[----:B------:R4:W-:Y:S04]  /*2630*/  STG.E desc[UR16][R112.64], R17 ;  /* 0x0000001170007986 */ /* 0x0009e8000c101910 */
[----:B------:R4:W-:Y:S04]  /*2640*/  STG.E desc[UR16][R112.64+0x80], R49 ;  /* 0x0000803170007986 */ /* 0x0009e8000c101910 */
[----:B------:R4:W-:Y:S04]  /*2650*/  STG.E desc[UR16][R70.64], R18 ;  /* 0x0000001246007986 */ /* 0x0009e8000c101910 */
[----:B------:R4:W-:Y:S04]  /*2660*/  STG.E desc[UR16][R70.64+0x80], R50 ;  /* 0x0000803246007986 */ /* 0x0009e8000c101910 */
[----:B------:R4:W-:Y:S04]  /*2670*/  STG.E desc[UR16][R114.64], R19 ;  /* 0x0000001372007986 */ /* 0x0009e8000c101910 */
[----:B------:R4:W-:Y:S04]  /*2680*/  STG.E desc[UR16][R114.64+0x80], R51 ;  /* 0x0000803372007986 */ /* 0x0009e8000c101910 */
[----:B------:R4:W-:Y:S04]  /*2690*/  STG.E desc[UR16][R72.64], R20 ;  /* 0x0000001448007986 */ /* 0x0009e8000c101910 */
[----:B-1----:R4:W-:Y:S04]  /*26a0*/  STG.E desc[UR16][R72.64+0x80], R4 ;  /* 0x0000800448007986 */ /* 0x0029e8000c101910 */
[----:B------:R4:W-:Y:S04]  /*26b0*/  STG.E desc[UR16][R116.64], R21 ;  /* 0x0000001574007986 */ /* 0x0009e8000c101910 */
[----:B------:R4:W-:Y:S04]  /*26c0*/  STG.E desc[UR16][R116.64+0x80], R5 ;  /* 0x0000800574007986 */ /* 0x0009e8000c101910 */
[----:B------:R4:W-:Y:S04]  /*26d0*/  STG.E desc[UR16][R74.64], R22 ;  /* 0x000000164a007986 */ /* 0x0009e8000c101910 */
[----:B------:R4:W-:Y:S04]  /*26e0*/  STG.E desc[UR16][R74.64+0x80], R6 ;  /* 0x000080064a007986 */ /* 0x0009e8000c101910 */
[----:B------:R4:W-:Y:S04]  /*26f0*/  STG.E desc[UR16][R118.64], R23 ;  /* 0x0000001776007986 */ /* 0x0009e8000c101910 */
[----:B------:R4:W-:Y:S04]  /*2700*/  STG.E desc[UR16][R118.64+0x80], R7 ;  /* 0x0000800776007986 */ /* 0x0009e8000c101910 */
[----:B------:R4:W-:Y:S04]  /*2710*/  STG.E desc[UR16][R76.64], R24 ;  /* 0x000000184c007986 */ /* 0x0009e8000c101910 */
[----:B--2---:R4:W-:Y:S04]  /*2720*/  STG.E desc[UR16][R76.64+0x80], R52 ;  /* 0x000080344c007986 */ /* 0x0049e8000c101910 */
[----:B------:R4:W-:Y:S04]  /*2730*/  STG.E desc[UR16][R88.64], R25 ;  /* 0x0000001958007986 */ /* 0x0009e8000c101910 */
[----:B------:R4:W-:Y:S04]  /*2740*/  STG.E desc[UR16][R88.64+0x80], R53 ;  /* 0x0000803558007986 */ /* 0x0009e8000c101910 */
[----:B------:R4:W-:Y:S04]  /*2750*/  STG.E desc[UR16][R78.64], R26 ;  /* 0x0000001a4e007986 */ /* 0x0009e8000c101910 */
[----:B------:R4:W-:Y:S04]  /*2760*/  STG.E desc[UR16][R78.64+0x80], R54 ;  /* 0x000080364e007986 */ /* 0x0009e8000c101910 */
[----:B------:R4:W-:Y:S04]  /*2770*/  STG.E desc[UR16][R62.64], R27 ;  /* 0x0000001b3e007986 */ /* 0x0009e8000c101910 */
[----:B------:R4:W-:Y:S04]  /*2780*/  STG.E desc[UR16][R62.64+0x80], R55 ;  /* 0x000080373e007986 */ /* 0x0009e8000c101910 */
[----:B------:R4:W-:Y:S04]  /*2790*/  STG.E desc[UR16][R80.64], R28 ;  /* 0x0000001c50007986 */ /* 0x0009e8000c101910 */
[----:B---3--:R4:W-:Y:S04]  /*27a0*/  STG.E desc[UR16][R80.64+0x80], R8 ;  /* 0x0000800850007986 */ /* 0x0089e8000c101910 */
[----:B------:R4:W-:Y:S04]  /*27b0*/  STG.E desc[UR16][R106.64], R29 ;  /* 0x0000001d6a007986 */ /* 0x0009e8000c101910 */
[----:B------:R4:W-:Y:S04]  /*27c0*/  STG.E desc[UR16][R106.64+0x80], R9 ;  /* 0x000080096a007986 */ /* 0x0009e8000c101910 */
[----:B------:R4:W-:Y:S04]  /*27d0*/  STG.E desc[UR16][R108.64], R30 ;  /* 0x0000001e6c007986 */ /* 0x0009e8000c101910 */
[----:B------:R4:W-:Y:S04]  /*27e0*/  STG.E desc[UR16][R108.64+0x80], R10 ;  /* 0x0000800a6c007986 */ /* 0x0009e8000c101910 */
[----:B------:R4:W-:Y:S04]  /*27f0*/  STG.E desc[UR16][R82.64], R31 ;  /* 0x0000001f52007986 */ /* 0x0009e8000c101910 */
[----:B------:R4:W-:Y:S04]  /*2800*/  STG.E desc[UR16][R82.64+0x80], R11 ;  /* 0x0000800b52007986 */ /* 0x0009e8000c101910 */
[----:B------:R4:W-:Y:S04]  /*2810*/  STG.E desc[UR16][R84.64], R32 ;  /* 0x0000002054007986 */ /* 0x0009e8000c101910 */
[----:B0-----:R4:W-:Y:S04]  /*2820*/  STG.E desc[UR16][R84.64+0x80], R12 ;  /* 0x0000800c54007986 */ /* 0x0019e8000c101910 */
[----:B------:R4:W-:Y:S04]  /*2830*/  STG.E desc[UR16][R90.64], R33 ;  /* 0x000000215a007986 */ /* 0x0009e8000c101910 */
[----:B------:R4:W-:Y:S04]  /*2840*/  STG.E desc[UR16][R90.64+0x80], R13 ;  /* 0x0000800d5a007986 */ /* 0x0009e8000c101910 */
[----:B------:R4:W-:Y:S04]  /*2850*/  STG.E desc[UR16][R100.64], R34 ;  /* 0x0000002264007986 */ /* 0x0009e8000c101910 */
[----:B------:R4:W-:Y:S04]  /*2860*/  STG.E desc[UR16][R100.64+0x80], R14 ;  /* 0x0000800e64007986 */ /* 0x0009e8000c101910 */
[----:B------:R4:W-:Y:S04]  /*2870*/  STG.E desc[UR16][R102.64], R35 ;  /* 0x0000002366007986 */ /* 0x0009e8000c101910 */
[----:B------:R4:W-:Y:S01]  /*2880*/  STG.E desc[UR16][R102.64+0x80], R15 ;  /* 0x0000800f66007986 */ /* 0x0009e2000c101910 */
[----:B------:R-:W-:Y:S06]  /*2890*/  BAR.SYNC.DEFER_BLOCKING 0x0 ;  /* 0x0000000000007b1d */ /* 0x000fec0000010000 */
[----:B------:R-:W-:Y:S05]  /*28a0*/  @P1 BRA `(.L_x_8) ;  /* 0x00000000009c1947 */ /* 0x000fea0003800000 */
[----:B------:R-:W-:Y:S01]  /*28b0*/  NOP ;  /* 0x0000000000007918 */ /* 0x000fe20000000000 */
[----:B------:R-:W-:Y:S01]  /*28c0*/  UMOV UR4, 0x50 ;  /* 0x0000005000047882 */ /* 0x000fe20000000000 */
[----:B------:R-:W-:Y:S01]  /*28d0*/  IMAD.U32 R0, RZ, RZ, UR13 ;  /* 0x0000000dff007e24 */ /* 0x000fe2000f8e00ff */
[----:B------:R-:W-:Y:S01]  /*28e0*/  ULEA UR11, UR11, UR4, 0x18 ;  /* 0x000000040b0b7291 */ /* 0x000fe2000f8ec0ff */
[----:B------:R-:W-:Y:S02]  /*28f0*/  IMAD.MOV.U32 R3, RZ, RZ, 0xf ;  /* 0x0000000fff037424 */ /* 0x000fe400078e00ff */
[----:B----4-:R-:W-:Y:S01]  /*2900*/  IMAD.MOV.U32 R7, RZ, RZ, 0x1 ;  /* 0x00000001ff077424 */ /* 0x010fe200078e00ff */
[----:B------:R-:W-:-:S04]  /*2910*/  LOP3.LUT R0, R0, 0xffff, RZ, 0xc0, !PT ;  /* 0x0000ffff00007812 */ /* 0x000fc800078ec0ff */
[----:B------:R-:W-:Y:S01]  /*2920*/  SHF.R.U32.HI R0, RZ, 0x5, R0 ;  /* 0x00000005ff007819 */ /* 0x000fe20000011600 */
[----:B------:R-:W0:Y:S04]  /*2930*/  LDS R5, [UR11] ;  /* 0x0000000bff057984 */ /* 0x000e280008000800 */
[----:B------:R-:W-:Y:S01]  /*2940*/  VIADD R2, R0, 0x10 ;  /* 0x0000001000027836 */ /* 0x000fe20000000000 */
[----:B------:R-:W-:-:S04]  /*2950*/  SHF.L.U32 R0, R3, R0, RZ ;  /* 0x0000000003007219 */ /* 0x000fc800000006ff */
[----:B------:R-:W-:-:S04]  /*2960*/  SHF.L.U32 R3, R7, R2, RZ ;  /* 0x0000000207037219 */ /* 0x000fc800000006ff */
[----:B------:R-:W-:-:S04]  /*2970*/  LOP3.LUT R0, R3, R0, RZ, 0xfc, !PT ;  /* 0x0000000003007212 */ /* 0x000fc800078efcff */
[C---:B------:R-:W-:Y:S02]  /*2980*/  LOP3.LUT R2, R0.reuse, 0xffff, RZ, 0xc0, !PT ;  /* 0x0000ffff00027812 */ /* 0x040fe400078ec0ff */
[----:B0-----:R-:W-:-:S04]  /*2990*/  LOP3.LUT R3, R0, 0xffff, R5, 0x80, !PT ;  /* 0x0000ffff00037812 */ /* 0x001fc800078e8005 */
[----:B------:R-:W-:-:S13]  /*29a0*/  ISETP.NE.AND P0, PT, R3, R2, PT ;  /* 0x000000020300720c */ /* 0x000fda0003f05270 */
[----:B------:R-:W-:Y:S05]  /*29b0*/  @P0 BRA `(.L_x_9) ;  /* 0x0000000000500947 */ /* 0x000fea0003800000 */
[----:B------:R-:W-:Y:S02]  /*29c0*/  SHF.R.U32.HI R5, RZ, 0x10, R5 ;  /* 0x00000010ff057819 */ /* 0x000fe40000011605 */
[----:B------:R-:W-:-:S04]  /*29d0*/  SHF.R.U32.HI R2, RZ, 0x10, R0 ;  /* 0x00000010ff027819 */ /* 0x000fc80000011600 */
[----:B------:R-:W-:-:S04]  /*29e0*/  LOP3.LUT R5, R5, R2, RZ, 0xc0, !PT ;  /* 0x0000000205057212 */ /* 0x000fc800078ec0ff */
[----:B------:R-:W-:-:S13]  /*29f0*/  ISETP.NE.AND P0, PT, R5, R2, PT ;  /* 0x000000020500720c */ /* 0x000fda0003f05270 */
[----:B------:R-:W-:Y:S05]  /*2a00*/  @P0 BRA `(.L_x_10) ;  /* 0x0000000000300947 */ /* 0x000fea0003800000 */
[----:B------:R-:W-:Y:S01]  /*2a10*/  R2UR UR4, R0 ;  /* 0x00000000000472ca */ /* 0x000fe200000e0000 */
[----:B------:R-:W-:Y:S01]  /*2a20*/  VOTEU.ANY UR5, UPT, PT ;  /* 0x0000000000057886 */ /* 0x000fe200038e0100 */
[----:B------:R-:W0:Y:S01]  /*2a30*/  S2R R0, SR_LANEID ;  /* 0x0000000000007919 */ /* 0x000e220000000000 */
[----:B------:R-:W-:-:S10]  /*2a40*/  UFLO.U32 UR5, UR5 ;  /* 0x00000005000572bd */ /* 0x000fd400080e0000 */
[----:B------:R-:W-:-:S06]  /*2a50*/  ULOP3.LUT UR4, URZ, UR4, URZ, 0x33, !UPT ;  /* 0x00000004ff047292 */ /* 0x000fcc000f8e33ff */
[----:B------:R-:W-:-:S04]  /*2a60*/  IMAD.U32 R2, RZ, RZ, UR4 ;  /* 0x00000004ff027e24 */ /* 0x000fc8000f8e00ff */
[----:B------:R-:W1:Y:S02]  /*2a70*/  REDUX UR6, R2 ;  /* 0x00000000020673c4 */ /* 0x000e640000000000 */
[----:B------:R2:W-:Y:S01]  /*2a80*/  UTCATOMSWS.AND URZ, UR4 ;  /* 0x0000000400ff79e3 */ /* 0x0005e20008000000 */
[----:B0-----:R-:W-:Y:S01]  /*2a90*/  ISETP.EQ.U32.AND P0, PT, R0, UR5, PT ;  /* 0x0000000500007c0c */ /* 0x001fe2000bf02070 */
[----:B-1----:R-:W-:-:S12]  /*2aa0*/  IMAD.U32 R0, RZ, RZ, UR6 ;  /* 0x00000006ff007e24 */ /* 0x002fd8000f8e00ff */
[----:B------:R2:W-:Y:S01]  /*2ab0*/  @P0 ATOMS.AND RZ, [UR11], R0 ;  /* 0x00000000ffff098c */ /* 0x0005e2000a80000b */
[----:B------:R-:W-:Y:S05]  /*2ac0*/  BRA `(.L_x_8) ;  /* 0x0000000000147947 */ /* 0x000fea0003800000 */
.L_x_10:
[----:B------:R-:W-:-:S07]  /*2ad0*/  MOV R2, 0x2af0 ;  /* 0x00002af000027802 */ /* 0x000fce0000000f00 */
[----:B------:R-:W-:Y:S05]  /*2ae0*/  CALL.REL.NOINC `($__internal_0_$__cuda_sm10x_tcgen05_guardrail_trap_col_being_dealloced_not_returned_by_alloc) ;  /* 0x0000000000207944 */ /* 0x000fea0003c00000 */
[----:B------:R-:W-:Y:S05]  /*2af0*/  BRA `(.L_x_8) ;  /* 0x0000000000087947 */ /* 0x000fea0003800000 */
.L_x_9:
[----:B------:R-:W-:-:S07]  /*2b00*/  MOV R2, 0x2b20 ;  /* 0x00002b2000027802 */ /* 0x000fce0000000f00 */
[----:B------:R-:W-:Y:S05]  /*2b10*/  CALL.REL.NOINC `($__internal_2_$__cuda_sm10x_tcgen05_guardrail_trap_unallocated_columns_being_dealloced) ;  /* 0x00000000002c7944 */ /* 0x000fea0003c00000 */
.L_x_8:
[----:B------:R-:W-:Y:S01]  /*2b20*/  NOP ;  /* 0x0000000000007918 */ /* 0x000fe20000000000 */
[----:B--2---:R-:W-:Y:S05]  /*2b30*/  EXIT ;  /* 0x000000000000794d */ /* 0x004fea0003800000 */
.L_x_7:
[----:B------:R-:W1:Y:S02]  /*2b40*/  SYNCS.PHASECHK.TRANS64.TRYWAIT P0, [UR12+0x2800], RZ ;  /* 0x002800ffff0075a7 */ /* 0x000e64000800110c */
[----:B-1----:R-:W-:Y:S05]  /*2b50*/  @!P0 BRA `(.L_x_7) ;  /* 0xfffffffc00f88947 */ /* 0x002fea000383ffff */
[----:B------:R-:W-:Y:S05]  /*2b60*/  BRA `(.L_x_11) ;  /* 0xffffffe800f47947 */ /* 0x000fea000383ffff */
        .weak           $__internal_0_$__cuda_sm10x_tcgen05_guardrail_trap_col_being_dealloced_not_returned_by_alloc
        .type           $__internal_0_$__cuda_sm10x_tcgen05_guardrail_trap_col_being_dealloced_not_returned_by_alloc,@function
        .size           $__internal_0_$__cuda_sm10x_tcgen05_guardrail_trap_col_being_dealloced_not_returned_by_alloc,($__internal_1_$__cuda_sm10x_tcgen05_guardrail_trap_phase_invalid_during_alloc - $__internal_0_$__cuda_sm10x_tcgen05_guardrail_trap_col_being_dealloced_not_returned_by_alloc)
$__internal_0_$__cuda_sm10x_tcgen05_guardrail_trap_col_being_dealloced_not_returned_by_alloc:
[----:B------:R-:W-:Y:S05]  /*2b70*/  BPT.TRAP 0x1 ;  /* 0x000000040000795c */ /* 0x000fea0000300000 */
[----:B------:R-:W-:-:S04]  /*2b80*/  IMAD.MOV.U32 R3, RZ, RZ, 0x0 ;  /* 0x00000000ff037424 */ /* 0x000fc800078e00ff */
[----:B------:R-:W-:Y:S05]  /*2b90*/  RET.REL.NODEC R2 `(gluon_mma) ;  /* 0xffffffd402187950 */ /* 0x000fea0003c3ffff */
        .weak           $__internal_1_$__cuda_sm10x_tcgen05_guardrail_trap_phase_invalid_during_alloc
        .type           $__internal_1_$__cuda_sm10x_tcgen05_guardrail_trap_phase_invalid_during_alloc,@function
        .size           $__internal_1_$__cuda_sm10x_tcgen05_guardrail_trap_phase_invalid_during_alloc,($__internal_2_$__cuda_sm10x_tcgen05_guardrail_trap_unallocated_columns_being_dealloced - $__internal_1_$__cuda_sm10x_tcgen05_guardrail_trap_phase_invalid_during_alloc)
$__internal_1_$__cuda_sm10x_tcgen05_guardrail_trap_phase_invalid_during_alloc:
[----:B------:R-:W-:Y:S05]  /*2ba0*/  BPT.TRAP 0x1 ;  /* 0x000000040000795c */ /* 0x000fea0000300000 */
[----:B------:R-:W-:-:S04]  /*2bb0*/  IMAD.MOV.U32 R3, RZ, RZ, 0x0 ;  /* 0x00000000ff037424 */ /* 0x000fc800078e00ff */
[----:B------:R-:W-:Y:S05]  /*2bc0*/  RET.REL.NODEC R2 `(gluon_mma) ;  /* 0xffffffd4020c7950 */ /* 0x000fea0003c3ffff */
        .weak           $__internal_2_$__cuda_sm10x_tcgen05_guardrail_trap_unallocated_columns_being_dealloced
        .type           $__internal_2_$__cuda_sm10x_tcgen05_guardrail_trap_unallocated_columns_being_dealloced,@function
        .size           $__internal_2_$__cuda_sm10x_tcgen05_guardrail_trap_unallocated_columns_being_dealloced,(.L_x_15 - $__internal_2_$__cuda_sm10x_tcgen05_guardrail_trap_unallocated_columns_being_dealloced)
$__internal_2_$__cuda_sm10x_tcgen05_guardrail_trap_unallocated_columns_being_dealloced:
[----:B------:R-:W-:Y:S05]  /*2bd0*/  BPT.TRAP 0x1 ;  /* 0x000000040000795c */ /* 0x000fea0000300000 */
[----:B------:R-:W-:-:S04]  /*2be0*/  IMAD.MOV.U32 R3, RZ, RZ, 0x0 ;  /* 0x00000000ff037424 */ /* 0x000fc800078e00ff */
[----:B------:R-:W-:Y:S05]  /*2bf0*/  RET.REL.NODEC R2 `(gluon_mma) ;  /* 0xffffffd402007950 */ /* 0x000fea0003c3ffff */
.L_x_12:
[----:B------:R-:W-:-:S00]  /*2c00*/  BRA `(.L_x_12) ;  /* 0xfffffffc00fc7947 */ /* 0x000fc0000383ffff */
[----:B------:R-:W-:-:S00]  /*2c10*/  NOP ;  /* 0x0000000000007918 */ /* 0x000fc00000000000 */
        /* <DEDUP_REMOVED lines=14> */
.L_x_15:


//--------------------- .nv.shared.gluon_mma      --------------------------
	.section	.nv.shared.gluon_mma,"aw",@nobits
	.sectionflags	@""
	.align	16
	.zero		1024


//--------------------- .nv.shared.reserved.0     --------------------------
	.section	.nv.shared.reserved.0,"aw",@nobits
	.align	8
	.weak		__nv_reservedSMEM_offset_0_alias
	.size		__nv_reservedSMEM_offset_0_alias, 0, 64
	.other		__nv_reservedSMEM_offset_0_alias,@"STO_CUDA_RESERVED_SHARED STV_DEFAULT"
__nv_reservedSMEM_offset_0_alias:
	.zero		0
.nv.shared.reserved.0:
	.zero		64
	.weak		__nv_reservedSMEM_allocation_phase
	.type		__nv_reservedSMEM_allocation_phase,@object
	.size		__nv_reservedSMEM_allocation_phase,(.L_0 - __nv_reservedSMEM_allocation_phase)
__nv_reservedSMEM_allocation_phase:
	.zero		1
.L_0:
	.zero		7
	.weak		__nv_reservedSMEM_devtool_atexit_pc
	.type		__nv_reservedSMEM_devtool_atexit_pc,@object
	.size		__nv_reservedSMEM_devtool_atexit_pc,(__nv_reservedSMEM_allocation_mask - __nv_reservedSMEM_devtool_atexit_pc)
__nv_reservedSMEM_devtool_atexit_pc:
	.zero		8
	.weak		__nv_reservedSMEM_allocation_mask
	.type		__nv_reservedSMEM_allocation_mask,@object
	.size		__nv_reservedSMEM_allocation_mask,(.L_2 - __nv_reservedSMEM_allocation_mask)
__nv_reservedSMEM_allocation_mask:
	.zero		4
.L_2:


//--------------------- .nv.constant0.gluon_mma   --------------------------
	.section	.nv.constant0.gluon_mma,"a",@progbits
	.sectionflags	@""
	.align	4
.nv.constant0.gluon_mma:
	.zero		936


//--------------------- SYMBOLS --------------------------

	.type		.nv.reservedSmem.offset0,@object
	.size		.nv.reservedSmem.offset0,0x4
	.type		.nv.reservedSmem.cap,@object
	.size		.nv.reservedSmem.cap,0x4
